//
// Generated by NVIDIA NVVM Compiler
//
// Compiler Build ID: CL-36424714
// Cuda compilation tools, release 13.0, V13.0.88
// Based on NVVM 20.0.0
//

.version 9.0
.target sm_100
.address_size 64

	// .globl	_ZN10fuzzformer7kernels30fuzzy_attention_forward_kernelEPKfS2_S2_S2_S2_Pfiiii

.visible .entry _ZN10fuzzformer7kernels30fuzzy_attention_forward_kernelEPKfS2_S2_S2_S2_Pfiiii(
	.param .u64 .ptr .align 1 _ZN10fuzzformer7kernels30fuzzy_attention_forward_kernelEPKfS2_S2_S2_S2_Pfiiii_param_0,
	.param .u64 .ptr .align 1 _ZN10fuzzformer7kernels30fuzzy_attention_forward_kernelEPKfS2_S2_S2_S2_Pfiiii_param_1,
	.param .u64 .ptr .align 1 _ZN10fuzzformer7kernels30fuzzy_attention_forward_kernelEPKfS2_S2_S2_S2_Pfiiii_param_2,
	.param .u64 .ptr .align 1 _ZN10fuzzformer7kernels30fuzzy_attention_forward_kernelEPKfS2_S2_S2_S2_Pfiiii_param_3,
	.param .u64 .ptr .align 1 _ZN10fuzzformer7kernels30fuzzy_attention_forward_kernelEPKfS2_S2_S2_S2_Pfiiii_param_4,
	.param .u64 .ptr .align 1 _ZN10fuzzformer7kernels30fuzzy_attention_forward_kernelEPKfS2_S2_S2_S2_Pfiiii_param_5,
	.param .u32 _ZN10fuzzformer7kernels30fuzzy_attention_forward_kernelEPKfS2_S2_S2_S2_Pfiiii_param_6,
	.param .u32 _ZN10fuzzformer7kernels30fuzzy_attention_forward_kernelEPKfS2_S2_S2_S2_Pfiiii_param_7,
	.param .u32 _ZN10fuzzformer7kernels30fuzzy_attention_forward_kernelEPKfS2_S2_S2_S2_Pfiiii_param_8,
	.param .u32 _ZN10fuzzformer7kernels30fuzzy_attention_forward_kernelEPKfS2_S2_S2_S2_Pfiiii_param_9
)
{
	.reg .pred 	%p<49>;
	.reg .b32 	%r<122>;
	.reg .b32 	%f<373>;
	.reg .b64 	%rd<119>;

	ld.param.u64 	%rd24, [_ZN10fuzzformer7kernels30fuzzy_attention_forward_kernelEPKfS2_S2_S2_S2_Pfiiii_param_0];
	ld.param.u64 	%rd25, [_ZN10fuzzformer7kernels30fuzzy_attention_forward_kernelEPKfS2_S2_S2_S2_Pfiiii_param_1];
	ld.param.u64 	%rd29, [_ZN10fuzzformer7kernels30fuzzy_attention_forward_kernelEPKfS2_S2_S2_S2_Pfiiii_param_2];
	ld.param.u64 	%rd26, [_ZN10fuzzformer7kernels30fuzzy_attention_forward_kernelEPKfS2_S2_S2_S2_Pfiiii_param_3];
	ld.param.u64 	%rd27, [_ZN10fuzzformer7kernels30fuzzy_attention_forward_kernelEPKfS2_S2_S2_S2_Pfiiii_param_4];
	ld.param.u64 	%rd28, [_ZN10fuzzformer7kernels30fuzzy_attention_forward_kernelEPKfS2_S2_S2_S2_Pfiiii_param_5];
	ld.param.u32 	%r63, [_ZN10fuzzformer7kernels30fuzzy_attention_forward_kernelEPKfS2_S2_S2_S2_Pfiiii_param_6];
	ld.param.u32 	%r60, [_ZN10fuzzformer7kernels30fuzzy_attention_forward_kernelEPKfS2_S2_S2_S2_Pfiiii_param_7];
	ld.param.u32 	%r61, [_ZN10fuzzformer7kernels30fuzzy_attention_forward_kernelEPKfS2_S2_S2_S2_Pfiiii_param_8];
	ld.param.u32 	%r62, [_ZN10fuzzformer7kernels30fuzzy_attention_forward_kernelEPKfS2_S2_S2_S2_Pfiiii_param_9];
	cvta.to.global.u64 	%rd1, %rd29;
	mov.u32 	%r64, %ctaid.x;
	mov.u32 	%r65, %ntid.x;
	mov.u32 	%r66, %tid.x;
	mad.lo.s32 	%r1, %r64, %r65, %r66;
	mul.lo.s32 	%r67, %r60, %r63;
	mul.lo.s32 	%r68, %r67, %r61;
	setp.ge.s32 	%p1, %r1, %r68;
	@%p1 bra 	$L__BB0_67;
	cvta.to.global.u64 	%rd30, %rd26;
	cvta.to.global.u64 	%rd31, %rd27;
	cvta.to.global.u64 	%rd32, %rd28;
	cvta.to.global.u64 	%rd2, %rd24;
	cvta.to.global.u64 	%rd3, %rd25;
	div.s32 	%r69, %r1, %r61;
	rem.s32 	%r70, %r69, %r60;
	mul.lo.s32 	%r71, %r69, %r61;
	mul.lo.s32 	%r2, %r1, %r62;
	mul.wide.s32 	%rd33, %r2, 4;
	add.s64 	%rd4, %rd2, %rd33;
	add.s64 	%rd5, %rd32, %rd33;
	mul.lo.s32 	%r72, %r71, %r62;
	cvt.s64.s32 	%rd6, %r72;
	mul.wide.s32 	%rd34, %r72, 4;
	add.s64 	%rd7, %rd3, %rd34;
	mul.wide.s32 	%rd35, %r70, 4;
	add.s64 	%rd36, %rd30, %rd35;
	ld.global.nc.f32 	%f1, [%rd36];
	add.s64 	%rd37, %rd31, %rd35;
	ld.global.nc.f32 	%f2, [%rd37];
	cvt.rn.f32.s32 	%f49, %r62;
	rcp.rn.f32 	%f3, %f49;
	setp.lt.s32 	%p2, %r61, 1;
	mov.f32 	%f364, 0f00000000;
	@%p2 bra 	$L__BB0_24;
	setp.lt.s32 	%p3, %r62, 1;
	neg.f32 	%f4, %f1;
	@%p3 bra 	$L__BB0_18;
	add.s32 	%r3, %r62, -1;
	and.b32  	%r4, %r62, 15;
	and.b32  	%r5, %r62, 7;
	and.b32  	%r6, %r62, 2147483632;
	and.b32  	%r7, %r62, 3;
	mov.f32 	%f364, 0f00000000;
	mov.b32 	%r100, 0;
$L__BB0_4:
	setp.lt.u32 	%p8, %r3, 15;
	mul.lo.s32 	%r9, %r100, %r62;
	mov.f32 	%f359, 0f00000000;
	mov.b32 	%r103, 0;
	@%p8 bra 	$L__BB0_7;
	mov.f32 	%f359, 0f00000000;
	mov.b32 	%r101, 0;
$L__BB0_6:
	.pragma "nounroll";
	mul.wide.u32 	%rd38, %r101, 4;
	add.s64 	%rd39, %rd4, %rd38;
	ld.global.nc.f32 	%f64, [%rd39];
	add.s32 	%r78, %r101, %r9;
	mul.wide.u32 	%rd40, %r78, 4;
	add.s64 	%rd41, %rd7, %rd40;
	ld.global.nc.f32 	%f65, [%rd41];
	fma.rn.f32 	%f66, %f64, %f65, %f359;
	ld.global.nc.f32 	%f67, [%rd39+4];
	ld.global.nc.f32 	%f68, [%rd41+4];
	fma.rn.f32 	%f69, %f67, %f68, %f66;
	ld.global.nc.f32 	%f70, [%rd39+8];
	ld.global.nc.f32 	%f71, [%rd41+8];
	fma.rn.f32 	%f72, %f70, %f71, %f69;
	ld.global.nc.f32 	%f73, [%rd39+12];
	ld.global.nc.f32 	%f74, [%rd41+12];
	fma.rn.f32 	%f75, %f73, %f74, %f72;
	ld.global.nc.f32 	%f76, [%rd39+16];
	ld.global.nc.f32 	%f77, [%rd41+16];
	fma.rn.f32 	%f78, %f76, %f77, %f75;
	ld.global.nc.f32 	%f79, [%rd39+20];
	ld.global.nc.f32 	%f80, [%rd41+20];
	fma.rn.f32 	%f81, %f79, %f80, %f78;
	ld.global.nc.f32 	%f82, [%rd39+24];
	ld.global.nc.f32 	%f83, [%rd41+24];
	fma.rn.f32 	%f84, %f82, %f83, %f81;
	ld.global.nc.f32 	%f85, [%rd39+28];
	ld.global.nc.f32 	%f86, [%rd41+28];
	fma.rn.f32 	%f87, %f85, %f86, %f84;
	ld.global.nc.f32 	%f88, [%rd39+32];
	ld.global.nc.f32 	%f89, [%rd41+32];
	fma.rn.f32 	%f90, %f88, %f89, %f87;
	ld.global.nc.f32 	%f91, [%rd39+36];
	ld.global.nc.f32 	%f92, [%rd41+36];
	fma.rn.f32 	%f93, %f91, %f92, %f90;
	ld.global.nc.f32 	%f94, [%rd39+40];
	ld.global.nc.f32 	%f95, [%rd41+40];
	fma.rn.f32 	%f96, %f94, %f95, %f93;
	ld.global.nc.f32 	%f97, [%rd39+44];
	ld.global.nc.f32 	%f98, [%rd41+44];
	fma.rn.f32 	%f99, %f97, %f98, %f96;
	ld.global.nc.f32 	%f100, [%rd39+48];
	ld.global.nc.f32 	%f101, [%rd41+48];
	fma.rn.f32 	%f102, %f100, %f101, %f99;
	ld.global.nc.f32 	%f103, [%rd39+52];
	ld.global.nc.f32 	%f104, [%rd41+52];
	fma.rn.f32 	%f105, %f103, %f104, %f102;
	ld.global.nc.f32 	%f106, [%rd39+56];
	ld.global.nc.f32 	%f107, [%rd41+56];
	fma.rn.f32 	%f108, %f106, %f107, %f105;
	ld.global.nc.f32 	%f109, [%rd39+60];
	ld.global.nc.f32 	%f110, [%rd41+60];
	fma.rn.f32 	%f359, %f109, %f110, %f108;
	add.s32 	%r101, %r101, 16;
	setp.ne.s32 	%p9, %r101, %r6;
	mov.u32 	%r103, %r6;
	@%p9 bra 	$L__BB0_6;
$L__BB0_7:
	setp.eq.s32 	%p10, %r4, 0;
	@%p10 bra 	$L__BB0_17;
	add.s32 	%r79, %r4, -1;
	setp.lt.u32 	%p11, %r79, 7;
	@%p11 bra 	$L__BB0_10;
	cvt.u64.u32 	%rd42, %r103;
	mul.wide.u32 	%rd43, %r103, 4;
	add.s64 	%rd44, %rd4, %rd43;
	ld.global.nc.f32 	%f112, [%rd44];
	add.s32 	%r80, %r103, %r9;
	mul.wide.u32 	%rd45, %r80, 4;
	add.s64 	%rd46, %rd7, %rd45;
	ld.global.nc.f32 	%f113, [%rd46];
	fma.rn.f32 	%f114, %f112, %f113, %f359;
	ld.global.nc.f32 	%f115, [%rd44+4];
	cvt.u64.u32 	%rd47, %r9;
	add.s64 	%rd48, %rd42, %rd47;
	shl.b64 	%rd49, %rd48, 2;
	add.s64 	%rd50, %rd7, %rd49;
	ld.global.nc.f32 	%f116, [%rd50+4];
	fma.rn.f32 	%f117, %f115, %f116, %f114;
	ld.global.nc.f32 	%f118, [%rd44+8];
	ld.global.nc.f32 	%f119, [%rd50+8];
	fma.rn.f32 	%f120, %f118, %f119, %f117;
	ld.global.nc.f32 	%f121, [%rd44+12];
	ld.global.nc.f32 	%f122, [%rd50+12];
	fma.rn.f32 	%f123, %f121, %f122, %f120;
	ld.global.nc.f32 	%f124, [%rd44+16];
	ld.global.nc.f32 	%f125, [%rd50+16];
	fma.rn.f32 	%f126, %f124, %f125, %f123;
	ld.global.nc.f32 	%f127, [%rd44+20];
	ld.global.nc.f32 	%f128, [%rd50+20];
	fma.rn.f32 	%f129, %f127, %f128, %f126;
	ld.global.nc.f32 	%f130, [%rd44+24];
	ld.global.nc.f32 	%f131, [%rd50+24];
	fma.rn.f32 	%f132, %f130, %f131, %f129;
	ld.global.nc.f32 	%f133, [%rd44+28];
	ld.global.nc.f32 	%f134, [%rd50+28];
	fma.rn.f32 	%f359, %f133, %f134, %f132;
	add.s32 	%r103, %r103, 8;
$L__BB0_10:
	setp.eq.s32 	%p12, %r5, 0;
	@%p12 bra 	$L__BB0_17;
	add.s32 	%r81, %r5, -1;
	setp.lt.u32 	%p13, %r81, 3;
	@%p13 bra 	$L__BB0_13;
	cvt.u64.u32 	%rd51, %r103;
	mul.wide.u32 	%rd52, %r103, 4;
	add.s64 	%rd53, %rd4, %rd52;
	ld.global.nc.f32 	%f136, [%rd53];
	add.s32 	%r82, %r103, %r9;
	mul.wide.u32 	%rd54, %r82, 4;
	add.s64 	%rd55, %rd7, %rd54;
	ld.global.nc.f32 	%f137, [%rd55];
	fma.rn.f32 	%f138, %f136, %f137, %f359;
	ld.global.nc.f32 	%f139, [%rd53+4];
	cvt.u64.u32 	%rd56, %r9;
	add.s64 	%rd57, %rd51, %rd56;
	shl.b64 	%rd58, %rd57, 2;
	add.s64 	%rd59, %rd7, %rd58;
	ld.global.nc.f32 	%f140, [%rd59+4];
	fma.rn.f32 	%f141, %f139, %f140, %f138;
	ld.global.nc.f32 	%f142, [%rd53+8];
	ld.global.nc.f32 	%f143, [%rd59+8];
	fma.rn.f32 	%f144, %f142, %f143, %f141;
	ld.global.nc.f32 	%f145, [%rd53+12];
	ld.global.nc.f32 	%f146, [%rd59+12];
	fma.rn.f32 	%f359, %f145, %f146, %f144;
	add.s32 	%r103, %r103, 4;
$L__BB0_13:
	setp.eq.s32 	%p14, %r7, 0;
	@%p14 bra 	$L__BB0_17;
	setp.eq.s32 	%p15, %r7, 1;
	cvt.u64.u32 	%rd8, %r103;
	mul.wide.u32 	%rd60, %r103, 4;
	add.s64 	%rd9, %rd4, %rd60;
	ld.global.nc.f32 	%f147, [%rd9];
	add.s32 	%r83, %r103, %r9;
	mul.wide.u32 	%rd61, %r83, 4;
	add.s64 	%rd62, %rd7, %rd61;
	ld.global.nc.f32 	%f148, [%rd62];
	fma.rn.f32 	%f359, %f147, %f148, %f359;
	@%p15 bra 	$L__BB0_17;
	setp.eq.s32 	%p16, %r7, 2;
	ld.global.nc.f32 	%f149, [%rd9+4];
	cvt.u64.u32 	%rd63, %r9;
	add.s64 	%rd64, %rd8, %rd63;
	shl.b64 	%rd65, %rd64, 2;
	add.s64 	%rd10, %rd7, %rd65;
	ld.global.nc.f32 	%f150, [%rd10+4];
	fma.rn.f32 	%f359, %f149, %f150, %f359;
	@%p16 bra 	$L__BB0_17;
	ld.global.nc.f32 	%f151, [%rd9+8];
	ld.global.nc.f32 	%f152, [%rd10+8];
	fma.rn.f32 	%f359, %f151, %f152, %f359;
$L__BB0_17:
	mul.f32 	%f153, %f3, %f359;
	sub.f32 	%f154, %f153, %f2;
	mul.f32 	%f155, %f154, %f4;
	mul.f32 	%f156, %f154, %f155;
	mul.f32 	%f157, %f156, 0f3FB8AA3B;
	ex2.approx.f32 	%f158, %f157;
	add.f32 	%f364, %f364, %f158;
	add.s32 	%r100, %r100, 1;
	setp.eq.s32 	%p17, %r100, %r61;
	@%p17 bra 	$L__BB0_24;
	bra.uni 	$L__BB0_4;
$L__BB0_18:
	mul.f32 	%f52, %f3, 0f00000000;
	sub.f32 	%f53, %f52, %f2;
	mul.f32 	%f54, %f53, %f4;
	mul.f32 	%f55, %f53, %f54;
	mul.f32 	%f21, %f55, 0f3FB8AA3B;
	and.b32  	%r18, %r61, 3;
	setp.lt.u32 	%p4, %r61, 4;
	mov.f32 	%f364, 0f00000000;
	@%p4 bra 	$L__BB0_21;
	and.b32  	%r19, %r61, 2147483644;
	ex2.approx.f32 	%f22, %f21;
	mov.b32 	%r105, 0;
	mov.f32 	%f364, 0f00000000;
$L__BB0_20:
	add.f32 	%f57, %f364, %f22;
	add.f32 	%f58, %f57, %f22;
	add.f32 	%f59, %f58, %f22;
	add.f32 	%f364, %f59, %f22;
	add.s32 	%r105, %r105, 4;
	setp.ne.s32 	%p5, %r105, %r19;
	@%p5 bra 	$L__BB0_20;
$L__BB0_21:
	setp.eq.s32 	%p6, %r18, 0;
	@%p6 bra 	$L__BB0_24;
	ex2.approx.f32 	%f27, %f21;
	mov.b32 	%r106, 0;
$L__BB0_23:
	.pragma "nounroll";
	add.f32 	%f364, %f364, %f27;
	add.s32 	%r106, %r106, 1;
	setp.ne.s32 	%p7, %r106, %r18;
	@%p7 bra 	$L__BB0_23;
$L__BB0_24:
	setp.lt.s32 	%p18, %r62, 1;
	@%p18 bra 	$L__BB0_37;
	and.b32  	%r24, %r62, 15;
	setp.lt.u32 	%p19, %r62, 16;
	mov.b32 	%r107, 0;
	@%p19 bra 	$L__BB0_28;
	and.b32  	%r107, %r62, 2147483632;
	mov.b32 	%r121, 0;
$L__BB0_27:
	.pragma "nounroll";
	mul.wide.u32 	%rd66, %r121, 4;
	add.s64 	%rd67, %rd5, %rd66;
	mov.b32 	%r86, 0;
	st.global.u32 	[%rd67], %r86;
	st.global.u32 	[%rd67+4], %r86;
	st.global.u32 	[%rd67+8], %r86;
	st.global.u32 	[%rd67+12], %r86;
	st.global.u32 	[%rd67+16], %r86;
	st.global.u32 	[%rd67+20], %r86;
	st.global.u32 	[%rd67+24], %r86;
	st.global.u32 	[%rd67+28], %r86;
	st.global.u32 	[%rd67+32], %r86;
	st.global.u32 	[%rd67+36], %r86;
	st.global.u32 	[%rd67+40], %r86;
	st.global.u32 	[%rd67+44], %r86;
	st.global.u32 	[%rd67+48], %r86;
	st.global.u32 	[%rd67+52], %r86;
	st.global.u32 	[%rd67+56], %r86;
	st.global.u32 	[%rd67+60], %r86;
	add.s32 	%r121, %r121, 16;
	setp.eq.s32 	%p20, %r121, %r107;
	@%p20 bra 	$L__BB0_28;
	bra.uni 	$L__BB0_27;
$L__BB0_28:
	setp.eq.s32 	%p21, %r24, 0;
	@%p21 bra 	$L__BB0_37;
	and.b32  	%r27, %r62, 7;
	setp.lt.u32 	%p22, %r24, 8;
	@%p22 bra 	$L__BB0_31;
	mul.wide.u32 	%rd68, %r107, 4;
	add.s64 	%rd69, %rd5, %rd68;
	mov.b32 	%r87, 0;
	st.global.u32 	[%rd69], %r87;
	st.global.u32 	[%rd69+4], %r87;
	st.global.u32 	[%rd69+8], %r87;
	st.global.u32 	[%rd69+12], %r87;
	st.global.u32 	[%rd69+16], %r87;
	st.global.u32 	[%rd69+20], %r87;
	st.global.u32 	[%rd69+24], %r87;
	st.global.u32 	[%rd69+28], %r87;
	add.s32 	%r107, %r107, 8;
$L__BB0_31:
	setp.eq.s32 	%p23, %r27, 0;
	@%p23 bra 	$L__BB0_37;
	and.b32  	%r30, %r62, 3;
	setp.lt.u32 	%p24, %r27, 4;
	@%p24 bra 	$L__BB0_34;
	mul.wide.u32 	%rd70, %r107, 4;
	add.s64 	%rd71, %rd5, %rd70;
	mov.b32 	%r88, 0;
	st.global.u32 	[%rd71], %r88;
	st.global.u32 	[%rd71+4], %r88;
	st.global.u32 	[%rd71+8], %r88;
	st.global.u32 	[%rd71+12], %r88;
	add.s32 	%r107, %r107, 4;
$L__BB0_34:
	setp.eq.s32 	%p25, %r30, 0;
	@%p25 bra 	$L__BB0_37;
	mov.b32 	%r111, 0;
$L__BB0_36:
	.pragma "nounroll";
	mul.wide.u32 	%rd72, %r107, 4;
	add.s64 	%rd73, %rd5, %rd72;
	mov.b32 	%r90, 0;
	st.global.u32 	[%rd73], %r90;
	add.s32 	%r107, %r107, 1;
	add.s32 	%r111, %r111, 1;
	setp.ne.s32 	%p26, %r111, %r30;
	@%p26 bra 	$L__BB0_36;
$L__BB0_37:
	setp.lt.s32 	%p27, %r61, 1;
	@%p27 bra 	$L__BB0_67;
	setp.lt.s32 	%p28, %r62, 1;
	@%p28 bra 	$L__BB0_67;
	and.b32  	%r37, %r62, 15;
	and.b32  	%r38, %r62, 7;
	and.b32  	%r39, %r62, 2147483632;
	and.b32  	%r40, %r62, 3;
	neg.s32 	%r41, %r39;
	mul.wide.s32 	%rd74, %r2, 4;
	add.s64 	%rd75, %rd74, %rd2;
	add.s64 	%rd11, %rd75, 32;
	shl.b64 	%rd76, %rd6, 2;
	add.s64 	%rd77, %rd76, %rd3;
	add.s64 	%rd12, %rd77, 32;
	rcp.rn.f32 	%f159, %f364;
	setp.gt.f32 	%p29, %f364, 0f358637BD;
	selp.f32 	%f31, %f159, 0f00000000, %p29;
	neg.f32 	%f32, %f1;
	mov.b32 	%r112, 0;
$L__BB0_40:
	setp.lt.u32 	%p30, %r62, 16;
	mul.lo.s32 	%r93, %r112, %r62;
	cvt.u64.u32 	%rd13, %r93;
	add.s64 	%rd14, %rd13, %rd6;
	mov.f32 	%f372, 0f00000000;
	mov.b32 	%r119, 0;
	@%p30 bra 	$L__BB0_43;
	shl.b64 	%rd78, %rd13, 2;
	add.s64 	%rd117, %rd12, %rd78;
	mov.f32 	%f372, 0f00000000;
	mov.u64 	%rd118, %rd11;
	mov.u32 	%r113, %r41;
$L__BB0_42:
	.pragma "nounroll";
	ld.global.nc.f32 	%f163, [%rd118+-32];
	ld.global.nc.f32 	%f164, [%rd117+-32];
	fma.rn.f32 	%f165, %f163, %f164, %f372;
	ld.global.nc.f32 	%f166, [%rd118+-28];
	ld.global.nc.f32 	%f167, [%rd117+-28];
	fma.rn.f32 	%f168, %f166, %f167, %f165;
	ld.global.nc.f32 	%f169, [%rd118+-24];
	ld.global.nc.f32 	%f170, [%rd117+-24];
	fma.rn.f32 	%f171, %f169, %f170, %f168;
	ld.global.nc.f32 	%f172, [%rd118+-20];
	ld.global.nc.f32 	%f173, [%rd117+-20];
	fma.rn.f32 	%f174, %f172, %f173, %f171;
	ld.global.nc.f32 	%f175, [%rd118+-16];
	ld.global.nc.f32 	%f176, [%rd117+-16];
	fma.rn.f32 	%f177, %f175, %f176, %f174;
	ld.global.nc.f32 	%f178, [%rd118+-12];
	ld.global.nc.f32 	%f179, [%rd117+-12];
	fma.rn.f32 	%f180, %f178, %f179, %f177;
	ld.global.nc.f32 	%f181, [%rd118+-8];
	ld.global.nc.f32 	%f182, [%rd117+-8];
	fma.rn.f32 	%f183, %f181, %f182, %f180;
	ld.global.nc.f32 	%f184, [%rd118+-4];
	ld.global.nc.f32 	%f185, [%rd117+-4];
	fma.rn.f32 	%f186, %f184, %f185, %f183;
	ld.global.nc.f32 	%f187, [%rd118];
	ld.global.nc.f32 	%f188, [%rd117];
	fma.rn.f32 	%f189, %f187, %f188, %f186;
	ld.global.nc.f32 	%f190, [%rd118+4];
	ld.global.nc.f32 	%f191, [%rd117+4];
	fma.rn.f32 	%f192, %f190, %f191, %f189;
	ld.global.nc.f32 	%f193, [%rd118+8];
	ld.global.nc.f32 	%f194, [%rd117+8];
	fma.rn.f32 	%f195, %f193, %f194, %f192;
	ld.global.nc.f32 	%f196, [%rd118+12];
	ld.global.nc.f32 	%f197, [%rd117+12];
	fma.rn.f32 	%f198, %f196, %f197, %f195;
	ld.global.nc.f32 	%f199, [%rd118+16];
	ld.global.nc.f32 	%f200, [%rd117+16];
	fma.rn.f32 	%f201, %f199, %f200, %f198;
	ld.global.nc.f32 	%f202, [%rd118+20];
	ld.global.nc.f32 	%f203, [%rd117+20];
	fma.rn.f32 	%f204, %f202, %f203, %f201;
	ld.global.nc.f32 	%f205, [%rd118+24];
	ld.global.nc.f32 	%f206, [%rd117+24];
	fma.rn.f32 	%f207, %f205, %f206, %f204;
	ld.global.nc.f32 	%f208, [%rd118+28];
	ld.global.nc.f32 	%f209, [%rd117+28];
	fma.rn.f32 	%f372, %f208, %f209, %f207;
	add.s32 	%r113, %r113, 16;
	add.s64 	%rd118, %rd118, 64;
	add.s64 	%rd117, %rd117, 64;
	setp.eq.s32 	%p31, %r113, 0;
	mov.u32 	%r119, %r39;
	@%p31 bra 	$L__BB0_43;
	bra.uni 	$L__BB0_42;
$L__BB0_43:
	setp.eq.s32 	%p32, %r37, 0;
	@%p32 bra 	$L__BB0_53;
	add.s32 	%r94, %r37, -1;
	setp.lt.u32 	%p33, %r94, 7;
	@%p33 bra 	$L__BB0_46;
	cvt.u64.u32 	%rd79, %r119;
	mul.wide.u32 	%rd80, %r119, 4;
	add.s64 	%rd81, %rd4, %rd80;
	ld.global.nc.f32 	%f211, [%rd81];
	add.s64 	%rd82, %rd79, %rd13;
	shl.b64 	%rd83, %rd82, 2;
	add.s64 	%rd84, %rd7, %rd83;
	ld.global.nc.f32 	%f212, [%rd84];
	fma.rn.f32 	%f213, %f211, %f212, %f372;
	ld.global.nc.f32 	%f214, [%rd81+4];
	ld.global.nc.f32 	%f215, [%rd84+4];
	fma.rn.f32 	%f216, %f214, %f215, %f213;
	ld.global.nc.f32 	%f217, [%rd81+8];
	ld.global.nc.f32 	%f218, [%rd84+8];
	fma.rn.f32 	%f219, %f217, %f218, %f216;
	ld.global.nc.f32 	%f220, [%rd81+12];
	ld.global.nc.f32 	%f221, [%rd84+12];
	fma.rn.f32 	%f222, %f220, %f221, %f219;
	ld.global.nc.f32 	%f223, [%rd81+16];
	ld.global.nc.f32 	%f224, [%rd84+16];
	fma.rn.f32 	%f225, %f223, %f224, %f222;
	ld.global.nc.f32 	%f226, [%rd81+20];
	ld.global.nc.f32 	%f227, [%rd84+20];
	fma.rn.f32 	%f228, %f226, %f227, %f225;
	ld.global.nc.f32 	%f229, [%rd81+24];
	ld.global.nc.f32 	%f230, [%rd84+24];
	fma.rn.f32 	%f231, %f229, %f230, %f228;
	ld.global.nc.f32 	%f232, [%rd81+28];
	ld.global.nc.f32 	%f233, [%rd84+28];
	fma.rn.f32 	%f372, %f232, %f233, %f231;
	add.s32 	%r119, %r119, 8;
$L__BB0_46:
	setp.eq.s32 	%p34, %r38, 0;
	@%p34 bra 	$L__BB0_53;
	add.s32 	%r95, %r38, -1;
	setp.lt.u32 	%p35, %r95, 3;
	@%p35 bra 	$L__BB0_49;
	cvt.u64.u32 	%rd85, %r119;
	mul.wide.u32 	%rd86, %r119, 4;
	add.s64 	%rd87, %rd4, %rd86;
	ld.global.nc.f32 	%f235, [%rd87];
	add.s64 	%rd88, %rd85, %rd13;
	shl.b64 	%rd89, %rd88, 2;
	add.s64 	%rd90, %rd7, %rd89;
	ld.global.nc.f32 	%f236, [%rd90];
	fma.rn.f32 	%f237, %f235, %f236, %f372;
	ld.global.nc.f32 	%f238, [%rd87+4];
	ld.global.nc.f32 	%f239, [%rd90+4];
	fma.rn.f32 	%f240, %f238, %f239, %f237;
	ld.global.nc.f32 	%f241, [%rd87+8];
	ld.global.nc.f32 	%f242, [%rd90+8];
	fma.rn.f32 	%f243, %f241, %f242, %f240;
	ld.global.nc.f32 	%f244, [%rd87+12];
	ld.global.nc.f32 	%f245, [%rd90+12];
	fma.rn.f32 	%f372, %f244, %f245, %f243;
	add.s32 	%r119, %r119, 4;
$L__BB0_49:
	setp.eq.s32 	%p36, %r40, 0;
	@%p36 bra 	$L__BB0_53;
	setp.eq.s32 	%p37, %r40, 1;
	cvt.u64.u32 	%rd91, %r119;
	mul.wide.u32 	%rd92, %r119, 4;
	add.s64 	%rd22, %rd4, %rd92;
	ld.global.nc.f32 	%f246, [%rd22];
	add.s64 	%rd93, %rd91, %rd13;
	shl.b64 	%rd94, %rd93, 2;
	add.s64 	%rd23, %rd7, %rd94;
	ld.global.nc.f32 	%f247, [%rd23];
	fma.rn.f32 	%f372, %f246, %f247, %f372;
	@%p37 bra 	$L__BB0_53;
	setp.eq.s32 	%p38, %r40, 2;
	ld.global.nc.f32 	%f248, [%rd22+4];
	ld.global.nc.f32 	%f249, [%rd23+4];
	fma.rn.f32 	%f372, %f248, %f249, %f372;
	@%p38 bra 	$L__BB0_53;
	ld.global.nc.f32 	%f250, [%rd22+8];
	ld.global.nc.f32 	%f251, [%rd23+8];
	fma.rn.f32 	%f372, %f250, %f251, %f372;
$L__BB0_53:
	mul.f32 	%f252, %f3, %f372;
	sub.f32 	%f253, %f252, %f2;
	mul.f32 	%f254, %f253, %f32;
	mul.f32 	%f255, %f253, %f254;
	mul.f32 	%f256, %f255, 0f3FB8AA3B;
	ex2.approx.f32 	%f257, %f256;
	mul.f32 	%f47, %f31, %f257;
	mov.b32 	%r116, 0;
	@%p30 bra 	$L__BB0_56;
	mov.b32 	%r114, 0;
$L__BB0_55:
	.pragma "nounroll";
	cvt.u64.u32 	%rd95, %r114;
	add.s64 	%rd96, %rd14, %rd95;
	shl.b64 	%rd97, %rd96, 2;
	add.s64 	%rd98, %rd1, %rd97;
	ld.global.nc.f32 	%f258, [%rd98];
	mul.wide.u32 	%rd99, %r114, 4;
	add.s64 	%rd100, %rd5, %rd99;
	ld.global.f32 	%f259, [%rd100];
	fma.rn.f32 	%f260, %f47, %f258, %f259;
	st.global.f32 	[%rd100], %f260;
	ld.global.nc.f32 	%f261, [%rd98+4];
	ld.global.f32 	%f262, [%rd100+4];
	fma.rn.f32 	%f263, %f47, %f261, %f262;
	st.global.f32 	[%rd100+4], %f263;
	ld.global.nc.f32 	%f264, [%rd98+8];
	ld.global.f32 	%f265, [%rd100+8];
	fma.rn.f32 	%f266, %f47, %f264, %f265;
	st.global.f32 	[%rd100+8], %f266;
	ld.global.nc.f32 	%f267, [%rd98+12];
	ld.global.f32 	%f268, [%rd100+12];
	fma.rn.f32 	%f269, %f47, %f267, %f268;
	st.global.f32 	[%rd100+12], %f269;
	ld.global.nc.f32 	%f270, [%rd98+16];
	ld.global.f32 	%f271, [%rd100+16];
	fma.rn.f32 	%f272, %f47, %f270, %f271;
	st.global.f32 	[%rd100+16], %f272;
	ld.global.nc.f32 	%f273, [%rd98+20];
	ld.global.f32 	%f274, [%rd100+20];
	fma.rn.f32 	%f275, %f47, %f273, %f274;
	st.global.f32 	[%rd100+20], %f275;
	ld.global.nc.f32 	%f276, [%rd98+24];
	ld.global.f32 	%f277, [%rd100+24];
	fma.rn.f32 	%f278, %f47, %f276, %f277;
	st.global.f32 	[%rd100+24], %f278;
	ld.global.nc.f32 	%f279, [%rd98+28];
	ld.global.f32 	%f280, [%rd100+28];
	fma.rn.f32 	%f281, %f47, %f279, %f280;
	st.global.f32 	[%rd100+28], %f281;
	ld.global.nc.f32 	%f282, [%rd98+32];
	ld.global.f32 	%f283, [%rd100+32];
	fma.rn.f32 	%f284, %f47, %f282, %f283;
	st.global.f32 	[%rd100+32], %f284;
	ld.global.nc.f32 	%f285, [%rd98+36];
	ld.global.f32 	%f286, [%rd100+36];
	fma.rn.f32 	%f287, %f47, %f285, %f286;
	st.global.f32 	[%rd100+36], %f287;
	ld.global.nc.f32 	%f288, [%rd98+40];
	ld.global.f32 	%f289, [%rd100+40];
	fma.rn.f32 	%f290, %f47, %f288, %f289;
	st.global.f32 	[%rd100+40], %f290;
	ld.global.nc.f32 	%f291, [%rd98+44];
	ld.global.f32 	%f292, [%rd100+44];
	fma.rn.f32 	%f293, %f47, %f291, %f292;
	st.global.f32 	[%rd100+44], %f293;
	ld.global.nc.f32 	%f294, [%rd98+48];
	ld.global.f32 	%f295, [%rd100+48];
	fma.rn.f32 	%f296, %f47, %f294, %f295;
	st.global.f32 	[%rd100+48], %f296;
	ld.global.nc.f32 	%f297, [%rd98+52];
	ld.global.f32 	%f298, [%rd100+52];
	fma.rn.f32 	%f299, %f47, %f297, %f298;
	st.global.f32 	[%rd100+52], %f299;
	ld.global.nc.f32 	%f300, [%rd98+56];
	ld.global.f32 	%f301, [%rd100+56];
	fma.rn.f32 	%f302, %f47, %f300, %f301;
	st.global.f32 	[%rd100+56], %f302;
	ld.global.nc.f32 	%f303, [%rd98+60];
	ld.global.f32 	%f304, [%rd100+60];
	fma.rn.f32 	%f305, %f47, %f303, %f304;
	st.global.f32 	[%rd100+60], %f305;
	add.s32 	%r114, %r114, 16;
	setp.ne.s32 	%p40, %r114, %r39;
	mov.u32 	%r116, %r39;
	@%p40 bra 	$L__BB0_55;
$L__BB0_56:
	@%p32 bra 	$L__BB0_66;
	add.s32 	%r98, %r37, -1;
	setp.lt.u32 	%p42, %r98, 7;
	@%p42 bra 	$L__BB0_59;
	cvt.u64.u32 	%rd101, %r116;
	add.s64 	%rd102, %rd14, %rd101;
	shl.b64 	%rd103, %rd102, 2;
	add.s64 	%rd104, %rd1, %rd103;
	ld.global.nc.f32 	%f306, [%rd104];
	mul.wide.u32 	%rd105, %r116, 4;
	add.s64 	%rd106, %rd5, %rd105;
	ld.global.f32 	%f307, [%rd106];
	fma.rn.f32 	%f308, %f47, %f306, %f307;
	st.global.f32 	[%rd106], %f308;
	ld.global.nc.f32 	%f309, [%rd104+4];
	ld.global.f32 	%f310, [%rd106+4];
	fma.rn.f32 	%f311, %f47, %f309, %f310;
	st.global.f32 	[%rd106+4], %f311;
	ld.global.nc.f32 	%f312, [%rd104+8];
	ld.global.f32 	%f313, [%rd106+8];
	fma.rn.f32 	%f314, %f47, %f312, %f313;
	st.global.f32 	[%rd106+8], %f314;
	ld.global.nc.f32 	%f315, [%rd104+12];
	ld.global.f32 	%f316, [%rd106+12];
	fma.rn.f32 	%f317, %f47, %f315, %f316;
	st.global.f32 	[%rd106+12], %f317;
	ld.global.nc.f32 	%f318, [%rd104+16];
	ld.global.f32 	%f319, [%rd106+16];
	fma.rn.f32 	%f320, %f47, %f318, %f319;
	st.global.f32 	[%rd106+16], %f320;
	ld.global.nc.f32 	%f321, [%rd104+20];
	ld.global.f32 	%f322, [%rd106+20];
	fma.rn.f32 	%f323, %f47, %f321, %f322;
	st.global.f32 	[%rd106+20], %f323;
	ld.global.nc.f32 	%f324, [%rd104+24];
	ld.global.f32 	%f325, [%rd106+24];
	fma.rn.f32 	%f326, %f47, %f324, %f325;
	st.global.f32 	[%rd106+24], %f326;
	ld.global.nc.f32 	%f327, [%rd104+28];
	ld.global.f32 	%f328, [%rd106+28];
	fma.rn.f32 	%f329, %f47, %f327, %f328;
	st.global.f32 	[%rd106+28], %f329;
	add.s32 	%r116, %r116, 8;
$L__BB0_59:
	setp.eq.s32 	%p43, %r38, 0;
	@%p43 bra 	$L__BB0_66;
	add.s32 	%r99, %r38, -1;
	setp.lt.u32 	%p44, %r99, 3;
	@%p44 bra 	$L__BB0_62;
	cvt.u64.u32 	%rd107, %r116;
	add.s64 	%rd108, %rd14, %rd107;
	shl.b64 	%rd109, %rd108, 2;
	add.s64 	%rd110, %rd1, %rd109;
	ld.global.nc.f32 	%f330, [%rd110];
	mul.wide.u32 	%rd111, %r116, 4;
	add.s64 	%rd112, %rd5, %rd111;
	ld.global.f32 	%f331, [%rd112];
	fma.rn.f32 	%f332, %f47, %f330, %f331;
	st.global.f32 	[%rd112], %f332;
	ld.global.nc.f32 	%f333, [%rd110+4];
	ld.global.f32 	%f334, [%rd112+4];
	fma.rn.f32 	%f335, %f47, %f333, %f334;
	st.global.f32 	[%rd112+4], %f335;
	ld.global.nc.f32 	%f336, [%rd110+8];
	ld.global.f32 	%f337, [%rd112+8];
	fma.rn.f32 	%f338, %f47, %f336, %f337;
	st.global.f32 	[%rd112+8], %f338;
	ld.global.nc.f32 	%f339, [%rd110+12];
	ld.global.f32 	%f340, [%rd112+12];
	fma.rn.f32 	%f341, %f47, %f339, %f340;
	st.global.f32 	[%rd112+12], %f341;
	add.s32 	%r116, %r116, 4;
$L__BB0_62:
	setp.eq.s32 	%p45, %r40, 0;
	@%p45 bra 	$L__BB0_66;
	setp.eq.s32 	%p46, %r40, 1;
	cvt.u64.u32 	%rd113, %r116;
	add.s64 	%rd114, %rd14, %rd113;
	shl.b64 	%rd115, %rd114, 2;
	add.s64 	%rd20, %rd1, %rd115;
	ld.global.nc.f32 	%f342, [%rd20];
	mul.wide.u32 	%rd116, %r116, 4;
	add.s64 	%rd21, %rd5, %rd116;
	ld.global.f32 	%f343, [%rd21];
	fma.rn.f32 	%f344, %f47, %f342, %f343;
	st.global.f32 	[%rd21], %f344;
	@%p46 bra 	$L__BB0_66;
	setp.eq.s32 	%p47, %r40, 2;
	ld.global.nc.f32 	%f345, [%rd20+4];
	ld.global.f32 	%f346, [%rd21+4];
	fma.rn.f32 	%f347, %f47, %f345, %f346;
	st.global.f32 	[%rd21+4], %f347;
	@%p47 bra 	$L__BB0_66;
	ld.global.nc.f32 	%f348, [%rd20+8];
	ld.global.f32 	%f349, [%rd21+8];
	fma.rn.f32 	%f350, %f47, %f348, %f349;
	st.global.f32 	[%rd21+8], %f350;
$L__BB0_66:
	add.s32 	%r112, %r112, 1;
	setp.eq.s32 	%p48, %r112, %r61;
	@%p48 bra 	$L__BB0_67;
	bra.uni 	$L__BB0_40;
$L__BB0_67:
	ret;

}
	// .globl	_ZN10fuzzformer7kernels31fuzzy_attention_backward_kernelEPKfS2_S2_S2_S2_S2_PfS3_S3_S3_S3_iiii
.visible .entry _ZN10fuzzformer7kernels31fuzzy_attention_backward_kernelEPKfS2_S2_S2_S2_S2_PfS3_S3_S3_S3_iiii(
	.param .u64 .ptr .align 1 _ZN10fuzzformer7kernels31fuzzy_attention_backward_kernelEPKfS2_S2_S2_S2_S2_PfS3_S3_S3_S3_iiii_param_0,
	.param .u64 .ptr .align 1 _ZN10fuzzformer7kernels31fuzzy_attention_backward_kernelEPKfS2_S2_S2_S2_S2_PfS3_S3_S3_S3_iiii_param_1,
	.param .u64 .ptr .align 1 _ZN10fuzzformer7kernels31fuzzy_attention_backward_kernelEPKfS2_S2_S2_S2_S2_PfS3_S3_S3_S3_iiii_param_2,
	.param .u64 .ptr .align 1 _ZN10fuzzformer7kernels31fuzzy_attention_backward_kernelEPKfS2_S2_S2_S2_S2_PfS3_S3_S3_S3_iiii_param_3,
	.param .u64 .ptr .align 1 _ZN10fuzzformer7kernels31fuzzy_attention_backward_kernelEPKfS2_S2_S2_S2_S2_PfS3_S3_S3_S3_iiii_param_4,
	.param .u64 .ptr .align 1 _ZN10fuzzformer7kernels31fuzzy_attention_backward_kernelEPKfS2_S2_S2_S2_S2_PfS3_S3_S3_S3_iiii_param_5,
	.param .u64 .ptr .align 1 _ZN10fuzzformer7kernels31fuzzy_attention_backward_kernelEPKfS2_S2_S2_S2_S2_PfS3_S3_S3_S3_iiii_param_6,
	.param .u64 .ptr .align 1 _ZN10fuzzformer7kernels31fuzzy_attention_backward_kernelEPKfS2_S2_S2_S2_S2_PfS3_S3_S3_S3_iiii_param_7,
	.param .u64 .ptr .align 1 _ZN10fuzzformer7kernels31fuzzy_attention_backward_kernelEPKfS2_S2_S2_S2_S2_PfS3_S3_S3_S3_iiii_param_8,
	.param .u64 .ptr .align 1 _ZN10fuzzformer7kernels31fuzzy_attention_backward_kernelEPKfS2_S2_S2_S2_S2_PfS3_S3_S3_S3_iiii_param_9,
	.param .u64 .ptr .align 1 _ZN10fuzzformer7kernels31fuzzy_attention_backward_kernelEPKfS2_S2_S2_S2_S2_PfS3_S3_S3_S3_iiii_param_10,
	.param .u32 _ZN10fuzzformer7kernels31fuzzy_attention_backward_kernelEPKfS2_S2_S2_S2_S2_PfS3_S3_S3_S3_iiii_param_11,
	.param .u32 _ZN10fuzzformer7kernels31fuzzy_attention_backward_kernelEPKfS2_S2_S2_S2_S2_PfS3_S3_S3_S3_iiii_param_12,
	.param .u32 _ZN10fuzzformer7kernels31fuzzy_attention_backward_kernelEPKfS2_S2_S2_S2_S2_PfS3_S3_S3_S3_iiii_param_13,
	.param .u32 _ZN10fuzzformer7kernels31fuzzy_attention_backward_kernelEPKfS2_S2_S2_S2_S2_PfS3_S3_S3_S3_iiii_param_14
)
{
	.reg .pred 	%p<84>;
	.reg .b32 	%r<190>;
	.reg .b32 	%f<802>;
	.reg .b64 	%rd<226>;

	ld.param.u64 	%rd34, [_ZN10fuzzformer7kernels31fuzzy_attention_backward_kernelEPKfS2_S2_S2_S2_S2_PfS3_S3_S3_S3_iiii_param_0];
	ld.param.u64 	%rd35, [_ZN10fuzzformer7kernels31fuzzy_attention_backward_kernelEPKfS2_S2_S2_S2_S2_PfS3_S3_S3_S3_iiii_param_1];
	ld.param.u64 	%rd36, [_ZN10fuzzformer7kernels31fuzzy_attention_backward_kernelEPKfS2_S2_S2_S2_S2_PfS3_S3_S3_S3_iiii_param_2];
	ld.param.u64 	%rd37, [_ZN10fuzzformer7kernels31fuzzy_attention_backward_kernelEPKfS2_S2_S2_S2_S2_PfS3_S3_S3_S3_iiii_param_3];
	ld.param.u64 	%rd38, [_ZN10fuzzformer7kernels31fuzzy_attention_backward_kernelEPKfS2_S2_S2_S2_S2_PfS3_S3_S3_S3_iiii_param_4];
	ld.param.u64 	%rd39, [_ZN10fuzzformer7kernels31fuzzy_attention_backward_kernelEPKfS2_S2_S2_S2_S2_PfS3_S3_S3_S3_iiii_param_5];
	ld.param.u64 	%rd40, [_ZN10fuzzformer7kernels31fuzzy_attention_backward_kernelEPKfS2_S2_S2_S2_S2_PfS3_S3_S3_S3_iiii_param_6];
	ld.param.u64 	%rd43, [_ZN10fuzzformer7kernels31fuzzy_attention_backward_kernelEPKfS2_S2_S2_S2_S2_PfS3_S3_S3_S3_iiii_param_7];
	ld.param.u64 	%rd44, [_ZN10fuzzformer7kernels31fuzzy_attention_backward_kernelEPKfS2_S2_S2_S2_S2_PfS3_S3_S3_S3_iiii_param_8];
	ld.param.u32 	%r104, [_ZN10fuzzformer7kernels31fuzzy_attention_backward_kernelEPKfS2_S2_S2_S2_S2_PfS3_S3_S3_S3_iiii_param_11];
	ld.param.u32 	%r101, [_ZN10fuzzformer7kernels31fuzzy_attention_backward_kernelEPKfS2_S2_S2_S2_S2_PfS3_S3_S3_S3_iiii_param_12];
	ld.param.u32 	%r102, [_ZN10fuzzformer7kernels31fuzzy_attention_backward_kernelEPKfS2_S2_S2_S2_S2_PfS3_S3_S3_S3_iiii_param_13];
	ld.param.u32 	%r103, [_ZN10fuzzformer7kernels31fuzzy_attention_backward_kernelEPKfS2_S2_S2_S2_S2_PfS3_S3_S3_S3_iiii_param_14];
	cvta.to.global.u64 	%rd1, %rd44;
	cvta.to.global.u64 	%rd2, %rd43;
	mov.u32 	%r105, %ctaid.x;
	mov.u32 	%r106, %ntid.x;
	mov.u32 	%r107, %tid.x;
	mad.lo.s32 	%r1, %r105, %r106, %r107;
	mul.lo.s32 	%r108, %r101, %r104;
	mul.lo.s32 	%r109, %r108, %r102;
	setp.ge.s32 	%p1, %r1, %r109;
	@%p1 bra 	$L__BB1_115;
	cvta.to.global.u64 	%rd45, %rd38;
	cvta.to.global.u64 	%rd46, %rd39;
	cvta.to.global.u64 	%rd3, %rd36;
	cvta.to.global.u64 	%rd4, %rd35;
	cvta.to.global.u64 	%rd47, %rd40;
	cvta.to.global.u64 	%rd5, %rd34;
	cvta.to.global.u64 	%rd6, %rd37;
	div.s32 	%r110, %r1, %r102;
	rem.s32 	%r2, %r110, %r101;
	mul.lo.s32 	%r111, %r110, %r102;
	mul.lo.s32 	%r3, %r1, %r103;
	cvt.s64.s32 	%rd7, %r3;
	mul.wide.s32 	%rd48, %r3, 4;
	add.s64 	%rd8, %rd47, %rd48;
	mul.lo.s32 	%r112, %r111, %r103;
	cvt.s64.s32 	%rd9, %r112;
	mul.wide.s32 	%rd49, %r2, 4;
	add.s64 	%rd50, %rd45, %rd49;
	ld.global.nc.f32 	%f1, [%rd50];
	add.s64 	%rd51, %rd46, %rd49;
	ld.global.nc.f32 	%f2, [%rd51];
	setp.lt.s32 	%p2, %r103, 1;
	@%p2 bra 	$L__BB1_14;
	add.s32 	%r114, %r103, -1;
	and.b32  	%r4, %r103, 15;
	setp.lt.u32 	%p3, %r114, 15;
	mov.b32 	%r153, 0;
	@%p3 bra 	$L__BB1_5;
	and.b32  	%r153, %r103, 2147483632;
	mov.b32 	%r163, 0;
$L__BB1_4:
	.pragma "nounroll";
	mul.wide.u32 	%rd52, %r163, 4;
	add.s64 	%rd53, %rd8, %rd52;
	mov.b32 	%r116, 0;
	st.global.u32 	[%rd53], %r116;
	st.global.u32 	[%rd53+4], %r116;
	st.global.u32 	[%rd53+8], %r116;
	st.global.u32 	[%rd53+12], %r116;
	st.global.u32 	[%rd53+16], %r116;
	st.global.u32 	[%rd53+20], %r116;
	st.global.u32 	[%rd53+24], %r116;
	st.global.u32 	[%rd53+28], %r116;
	st.global.u32 	[%rd53+32], %r116;
	st.global.u32 	[%rd53+36], %r116;
	st.global.u32 	[%rd53+40], %r116;
	st.global.u32 	[%rd53+44], %r116;
	st.global.u32 	[%rd53+48], %r116;
	st.global.u32 	[%rd53+52], %r116;
	st.global.u32 	[%rd53+56], %r116;
	st.global.u32 	[%rd53+60], %r116;
	add.s32 	%r163, %r163, 16;
	setp.eq.s32 	%p4, %r163, %r153;
	@%p4 bra 	$L__BB1_5;
	bra.uni 	$L__BB1_4;
$L__BB1_5:
	setp.eq.s32 	%p5, %r4, 0;
	@%p5 bra 	$L__BB1_14;
	and.b32  	%r7, %r103, 7;
	setp.lt.u32 	%p6, %r4, 8;
	@%p6 bra 	$L__BB1_8;
	mul.wide.u32 	%rd54, %r153, 4;
	add.s64 	%rd55, %rd8, %rd54;
	mov.b32 	%r117, 0;
	st.global.u32 	[%rd55], %r117;
	st.global.u32 	[%rd55+4], %r117;
	st.global.u32 	[%rd55+8], %r117;
	st.global.u32 	[%rd55+12], %r117;
	st.global.u32 	[%rd55+16], %r117;
	st.global.u32 	[%rd55+20], %r117;
	st.global.u32 	[%rd55+24], %r117;
	st.global.u32 	[%rd55+28], %r117;
	add.s32 	%r153, %r153, 8;
$L__BB1_8:
	setp.eq.s32 	%p7, %r7, 0;
	@%p7 bra 	$L__BB1_14;
	and.b32  	%r10, %r103, 3;
	setp.lt.u32 	%p8, %r7, 4;
	@%p8 bra 	$L__BB1_11;
	mul.wide.u32 	%rd56, %r153, 4;
	add.s64 	%rd57, %rd8, %rd56;
	mov.b32 	%r118, 0;
	st.global.u32 	[%rd57], %r118;
	st.global.u32 	[%rd57+4], %r118;
	st.global.u32 	[%rd57+8], %r118;
	st.global.u32 	[%rd57+12], %r118;
	add.s32 	%r153, %r153, 4;
$L__BB1_11:
	setp.eq.s32 	%p9, %r10, 0;
	@%p9 bra 	$L__BB1_14;
	mov.b32 	%r157, 0;
$L__BB1_13:
	.pragma "nounroll";
	mul.wide.u32 	%rd58, %r153, 4;
	add.s64 	%rd59, %rd8, %rd58;
	mov.b32 	%r120, 0;
	st.global.u32 	[%rd59], %r120;
	add.s32 	%r153, %r153, 1;
	add.s32 	%r157, %r157, 1;
	setp.ne.s32 	%p10, %r157, %r10;
	@%p10 bra 	$L__BB1_13;
$L__BB1_14:
	shl.b64 	%rd60, %rd7, 2;
	add.s64 	%rd10, %rd4, %rd60;
	shl.b64 	%rd61, %rd9, 2;
	add.s64 	%rd11, %rd3, %rd61;
	setp.lt.s32 	%p11, %r102, 1;
	mov.f32 	%f759, 0f00000000;
	@%p11 bra 	$L__BB1_37;
	setp.lt.s32 	%p12, %r103, 1;
	cvt.rn.f32.s32 	%f3, %r103;
	neg.f32 	%f4, %f1;
	@%p12 bra 	$L__BB1_31;
	add.s32 	%r17, %r103, -1;
	and.b32  	%r18, %r103, 15;
	add.s32 	%r19, %r18, -1;
	and.b32  	%r20, %r103, 7;
	add.s32 	%r21, %r20, -1;
	and.b32  	%r22, %r103, 2147483632;
	and.b32  	%r23, %r103, 3;
	mov.f32 	%f759, 0f00000000;
	mov.b32 	%r158, 0;
$L__BB1_17:
	setp.lt.u32 	%p17, %r17, 15;
	mul.lo.s32 	%r25, %r158, %r103;
	mov.f32 	%f754, 0f00000000;
	mov.b32 	%r161, 0;
	@%p17 bra 	$L__BB1_20;
	mov.f32 	%f754, 0f00000000;
	mov.b32 	%r159, 0;
$L__BB1_19:
	.pragma "nounroll";
	mul.wide.u32 	%rd62, %r159, 4;
	add.s64 	%rd63, %rd10, %rd62;
	ld.global.nc.f32 	%f128, [%rd63];
	add.s32 	%r126, %r159, %r25;
	mul.wide.u32 	%rd64, %r126, 4;
	add.s64 	%rd65, %rd11, %rd64;
	ld.global.nc.f32 	%f129, [%rd65];
	fma.rn.f32 	%f130, %f128, %f129, %f754;
	ld.global.nc.f32 	%f131, [%rd63+4];
	ld.global.nc.f32 	%f132, [%rd65+4];
	fma.rn.f32 	%f133, %f131, %f132, %f130;
	ld.global.nc.f32 	%f134, [%rd63+8];
	ld.global.nc.f32 	%f135, [%rd65+8];
	fma.rn.f32 	%f136, %f134, %f135, %f133;
	ld.global.nc.f32 	%f137, [%rd63+12];
	ld.global.nc.f32 	%f138, [%rd65+12];
	fma.rn.f32 	%f139, %f137, %f138, %f136;
	ld.global.nc.f32 	%f140, [%rd63+16];
	ld.global.nc.f32 	%f141, [%rd65+16];
	fma.rn.f32 	%f142, %f140, %f141, %f139;
	ld.global.nc.f32 	%f143, [%rd63+20];
	ld.global.nc.f32 	%f144, [%rd65+20];
	fma.rn.f32 	%f145, %f143, %f144, %f142;
	ld.global.nc.f32 	%f146, [%rd63+24];
	ld.global.nc.f32 	%f147, [%rd65+24];
	fma.rn.f32 	%f148, %f146, %f147, %f145;
	ld.global.nc.f32 	%f149, [%rd63+28];
	ld.global.nc.f32 	%f150, [%rd65+28];
	fma.rn.f32 	%f151, %f149, %f150, %f148;
	ld.global.nc.f32 	%f152, [%rd63+32];
	ld.global.nc.f32 	%f153, [%rd65+32];
	fma.rn.f32 	%f154, %f152, %f153, %f151;
	ld.global.nc.f32 	%f155, [%rd63+36];
	ld.global.nc.f32 	%f156, [%rd65+36];
	fma.rn.f32 	%f157, %f155, %f156, %f154;
	ld.global.nc.f32 	%f158, [%rd63+40];
	ld.global.nc.f32 	%f159, [%rd65+40];
	fma.rn.f32 	%f160, %f158, %f159, %f157;
	ld.global.nc.f32 	%f161, [%rd63+44];
	ld.global.nc.f32 	%f162, [%rd65+44];
	fma.rn.f32 	%f163, %f161, %f162, %f160;
	ld.global.nc.f32 	%f164, [%rd63+48];
	ld.global.nc.f32 	%f165, [%rd65+48];
	fma.rn.f32 	%f166, %f164, %f165, %f163;
	ld.global.nc.f32 	%f167, [%rd63+52];
	ld.global.nc.f32 	%f168, [%rd65+52];
	fma.rn.f32 	%f169, %f167, %f168, %f166;
	ld.global.nc.f32 	%f170, [%rd63+56];
	ld.global.nc.f32 	%f171, [%rd65+56];
	fma.rn.f32 	%f172, %f170, %f171, %f169;
	ld.global.nc.f32 	%f173, [%rd63+60];
	ld.global.nc.f32 	%f174, [%rd65+60];
	fma.rn.f32 	%f754, %f173, %f174, %f172;
	add.s32 	%r159, %r159, 16;
	setp.ne.s32 	%p18, %r159, %r22;
	mov.u32 	%r161, %r22;
	@%p18 bra 	$L__BB1_19;
$L__BB1_20:
	setp.eq.s32 	%p19, %r18, 0;
	@%p19 bra 	$L__BB1_30;
	setp.lt.u32 	%p20, %r19, 7;
	@%p20 bra 	$L__BB1_23;
	cvt.u64.u32 	%rd66, %r161;
	mul.wide.u32 	%rd67, %r161, 4;
	add.s64 	%rd68, %rd10, %rd67;
	ld.global.nc.f32 	%f176, [%rd68];
	add.s32 	%r127, %r161, %r25;
	mul.wide.u32 	%rd69, %r127, 4;
	add.s64 	%rd70, %rd11, %rd69;
	ld.global.nc.f32 	%f177, [%rd70];
	fma.rn.f32 	%f178, %f176, %f177, %f754;
	ld.global.nc.f32 	%f179, [%rd68+4];
	cvt.u64.u32 	%rd71, %r25;
	add.s64 	%rd72, %rd66, %rd71;
	shl.b64 	%rd73, %rd72, 2;
	add.s64 	%rd74, %rd11, %rd73;
	ld.global.nc.f32 	%f180, [%rd74+4];
	fma.rn.f32 	%f181, %f179, %f180, %f178;
	ld.global.nc.f32 	%f182, [%rd68+8];
	ld.global.nc.f32 	%f183, [%rd74+8];
	fma.rn.f32 	%f184, %f182, %f183, %f181;
	ld.global.nc.f32 	%f185, [%rd68+12];
	ld.global.nc.f32 	%f186, [%rd74+12];
	fma.rn.f32 	%f187, %f185, %f186, %f184;
	ld.global.nc.f32 	%f188, [%rd68+16];
	ld.global.nc.f32 	%f189, [%rd74+16];
	fma.rn.f32 	%f190, %f188, %f189, %f187;
	ld.global.nc.f32 	%f191, [%rd68+20];
	ld.global.nc.f32 	%f192, [%rd74+20];
	fma.rn.f32 	%f193, %f191, %f192, %f190;
	ld.global.nc.f32 	%f194, [%rd68+24];
	ld.global.nc.f32 	%f195, [%rd74+24];
	fma.rn.f32 	%f196, %f194, %f195, %f193;
	ld.global.nc.f32 	%f197, [%rd68+28];
	ld.global.nc.f32 	%f198, [%rd74+28];
	fma.rn.f32 	%f754, %f197, %f198, %f196;
	add.s32 	%r161, %r161, 8;
$L__BB1_23:
	setp.eq.s32 	%p21, %r20, 0;
	@%p21 bra 	$L__BB1_30;
	setp.lt.u32 	%p22, %r21, 3;
	@%p22 bra 	$L__BB1_26;
	cvt.u64.u32 	%rd75, %r161;
	mul.wide.u32 	%rd76, %r161, 4;
	add.s64 	%rd77, %rd10, %rd76;
	ld.global.nc.f32 	%f200, [%rd77];
	add.s32 	%r128, %r161, %r25;
	mul.wide.u32 	%rd78, %r128, 4;
	add.s64 	%rd79, %rd11, %rd78;
	ld.global.nc.f32 	%f201, [%rd79];
	fma.rn.f32 	%f202, %f200, %f201, %f754;
	ld.global.nc.f32 	%f203, [%rd77+4];
	cvt.u64.u32 	%rd80, %r25;
	add.s64 	%rd81, %rd75, %rd80;
	shl.b64 	%rd82, %rd81, 2;
	add.s64 	%rd83, %rd11, %rd82;
	ld.global.nc.f32 	%f204, [%rd83+4];
	fma.rn.f32 	%f205, %f203, %f204, %f202;
	ld.global.nc.f32 	%f206, [%rd77+8];
	ld.global.nc.f32 	%f207, [%rd83+8];
	fma.rn.f32 	%f208, %f206, %f207, %f205;
	ld.global.nc.f32 	%f209, [%rd77+12];
	ld.global.nc.f32 	%f210, [%rd83+12];
	fma.rn.f32 	%f754, %f209, %f210, %f208;
	add.s32 	%r161, %r161, 4;
$L__BB1_26:
	setp.eq.s32 	%p23, %r23, 0;
	@%p23 bra 	$L__BB1_30;
	setp.eq.s32 	%p24, %r23, 1;
	cvt.u64.u32 	%rd12, %r161;
	mul.wide.u32 	%rd84, %r161, 4;
	add.s64 	%rd13, %rd10, %rd84;
	ld.global.nc.f32 	%f211, [%rd13];
	add.s32 	%r129, %r161, %r25;
	mul.wide.u32 	%rd85, %r129, 4;
	add.s64 	%rd86, %rd11, %rd85;
	ld.global.nc.f32 	%f212, [%rd86];
	fma.rn.f32 	%f754, %f211, %f212, %f754;
	@%p24 bra 	$L__BB1_30;
	setp.eq.s32 	%p25, %r23, 2;
	ld.global.nc.f32 	%f213, [%rd13+4];
	cvt.u64.u32 	%rd87, %r25;
	add.s64 	%rd88, %rd12, %rd87;
	shl.b64 	%rd89, %rd88, 2;
	add.s64 	%rd14, %rd11, %rd89;
	ld.global.nc.f32 	%f214, [%rd14+4];
	fma.rn.f32 	%f754, %f213, %f214, %f754;
	@%p25 bra 	$L__BB1_30;
	ld.global.nc.f32 	%f215, [%rd13+8];
	ld.global.nc.f32 	%f216, [%rd14+8];
	fma.rn.f32 	%f754, %f215, %f216, %f754;
$L__BB1_30:
	div.rn.f32 	%f217, %f754, %f3;
	sub.f32 	%f218, %f217, %f2;
	mul.f32 	%f219, %f218, %f4;
	mul.f32 	%f220, %f218, %f219;
	mul.f32 	%f221, %f220, 0f3FB8AA3B;
	ex2.approx.f32 	%f222, %f221;
	add.f32 	%f759, %f759, %f222;
	add.s32 	%r158, %r158, 1;
	setp.eq.s32 	%p26, %r158, %r102;
	@%p26 bra 	$L__BB1_37;
	bra.uni 	$L__BB1_17;
$L__BB1_31:
	mov.f32 	%f759, 0f00000000;
	div.rn.f32 	%f116, %f759, %f3;
	sub.f32 	%f117, %f116, %f2;
	mul.f32 	%f118, %f117, %f4;
	mul.f32 	%f119, %f117, %f118;
	mul.f32 	%f21, %f119, 0f3FB8AA3B;
	and.b32  	%r34, %r102, 3;
	setp.lt.u32 	%p13, %r102, 4;
	@%p13 bra 	$L__BB1_34;
	and.b32  	%r35, %r102, 2147483644;
	ex2.approx.f32 	%f22, %f21;
	mov.b32 	%r164, 0;
	mov.f32 	%f759, 0f00000000;
$L__BB1_33:
	add.f32 	%f121, %f759, %f22;
	add.f32 	%f122, %f121, %f22;
	add.f32 	%f123, %f122, %f22;
	add.f32 	%f759, %f123, %f22;
	add.s32 	%r164, %r164, 4;
	setp.ne.s32 	%p14, %r164, %r35;
	@%p14 bra 	$L__BB1_33;
$L__BB1_34:
	setp.eq.s32 	%p15, %r34, 0;
	@%p15 bra 	$L__BB1_37;
	ex2.approx.f32 	%f27, %f21;
	mov.b32 	%r165, 0;
$L__BB1_36:
	.pragma "nounroll";
	add.f32 	%f759, %f759, %f27;
	add.s32 	%r165, %r165, 1;
	setp.ne.s32 	%p16, %r165, %r34;
	@%p16 bra 	$L__BB1_36;
$L__BB1_37:
	add.s64 	%rd15, %rd5, %rd60;
	shl.b64 	%rd91, %rd9, 2;
	add.s64 	%rd16, %rd6, %rd91;
	setp.lt.s32 	%p27, %r102, 1;
	setp.gt.f32 	%p28, %f759, 0f358637BD;
	rcp.rn.f32 	%f224, %f759;
	selp.f32 	%f31, %f224, 0f00000000, %p28;
	mov.f32 	%f780, 0f00000000;
	@%p27 bra 	$L__BB1_71;
	setp.lt.s32 	%p29, %r103, 1;
	cvt.rn.f32.s32 	%f32, %r103;
	neg.f32 	%f33, %f1;
	@%p29 bra 	$L__BB1_65;
	add.s32 	%r42, %r103, -1;
	and.b32  	%r43, %r103, 15;
	and.b32  	%r44, %r103, 7;
	and.b32  	%r45, %r103, 3;
	and.b32  	%r46, %r103, 2147483632;
	and.b32  	%r47, %r103, 2147483640;
	mov.f32 	%f780, 0f00000000;
	mov.b32 	%r166, 0;
$L__BB1_40:
	setp.lt.u32 	%p34, %r42, 15;
	mul.lo.s32 	%r134, %r166, %r103;
	cvt.u64.u32 	%rd17, %r134;
	mov.f32 	%f768, 0f00000000;
	mov.b32 	%r169, 0;
	@%p34 bra 	$L__BB1_43;
	mov.f32 	%f768, 0f00000000;
	mov.b32 	%r167, 0;
$L__BB1_42:
	.pragma "nounroll";
	cvt.u64.u32 	%rd92, %r167;
	mul.wide.u32 	%rd93, %r167, 4;
	add.s64 	%rd94, %rd10, %rd93;
	ld.global.nc.f32 	%f250, [%rd94];
	add.s64 	%rd95, %rd92, %rd17;
	shl.b64 	%rd96, %rd95, 2;
	add.s64 	%rd97, %rd11, %rd96;
	ld.global.nc.f32 	%f251, [%rd97];
	fma.rn.f32 	%f252, %f250, %f251, %f768;
	ld.global.nc.f32 	%f253, [%rd94+4];
	ld.global.nc.f32 	%f254, [%rd97+4];
	fma.rn.f32 	%f255, %f253, %f254, %f252;
	ld.global.nc.f32 	%f256, [%rd94+8];
	ld.global.nc.f32 	%f257, [%rd97+8];
	fma.rn.f32 	%f258, %f256, %f257, %f255;
	ld.global.nc.f32 	%f259, [%rd94+12];
	ld.global.nc.f32 	%f260, [%rd97+12];
	fma.rn.f32 	%f261, %f259, %f260, %f258;
	ld.global.nc.f32 	%f262, [%rd94+16];
	ld.global.nc.f32 	%f263, [%rd97+16];
	fma.rn.f32 	%f264, %f262, %f263, %f261;
	ld.global.nc.f32 	%f265, [%rd94+20];
	ld.global.nc.f32 	%f266, [%rd97+20];
	fma.rn.f32 	%f267, %f265, %f266, %f264;
	ld.global.nc.f32 	%f268, [%rd94+24];
	ld.global.nc.f32 	%f269, [%rd97+24];
	fma.rn.f32 	%f270, %f268, %f269, %f267;
	ld.global.nc.f32 	%f271, [%rd94+28];
	ld.global.nc.f32 	%f272, [%rd97+28];
	fma.rn.f32 	%f273, %f271, %f272, %f270;
	ld.global.nc.f32 	%f274, [%rd94+32];
	ld.global.nc.f32 	%f275, [%rd97+32];
	fma.rn.f32 	%f276, %f274, %f275, %f273;
	ld.global.nc.f32 	%f277, [%rd94+36];
	ld.global.nc.f32 	%f278, [%rd97+36];
	fma.rn.f32 	%f279, %f277, %f278, %f276;
	ld.global.nc.f32 	%f280, [%rd94+40];
	ld.global.nc.f32 	%f281, [%rd97+40];
	fma.rn.f32 	%f282, %f280, %f281, %f279;
	ld.global.nc.f32 	%f283, [%rd94+44];
	ld.global.nc.f32 	%f284, [%rd97+44];
	fma.rn.f32 	%f285, %f283, %f284, %f282;
	ld.global.nc.f32 	%f286, [%rd94+48];
	ld.global.nc.f32 	%f287, [%rd97+48];
	fma.rn.f32 	%f288, %f286, %f287, %f285;
	ld.global.nc.f32 	%f289, [%rd94+52];
	ld.global.nc.f32 	%f290, [%rd97+52];
	fma.rn.f32 	%f291, %f289, %f290, %f288;
	ld.global.nc.f32 	%f292, [%rd94+56];
	ld.global.nc.f32 	%f293, [%rd97+56];
	fma.rn.f32 	%f294, %f292, %f293, %f291;
	ld.global.nc.f32 	%f295, [%rd94+60];
	ld.global.nc.f32 	%f296, [%rd97+60];
	fma.rn.f32 	%f768, %f295, %f296, %f294;
	add.s32 	%r167, %r167, 16;
	setp.ne.s32 	%p35, %r167, %r46;
	mov.u32 	%r169, %r46;
	@%p35 bra 	$L__BB1_42;
$L__BB1_43:
	setp.eq.s32 	%p36, %r43, 0;
	@%p36 bra 	$L__BB1_53;
	add.s32 	%r136, %r43, -1;
	setp.lt.u32 	%p37, %r136, 7;
	@%p37 bra 	$L__BB1_46;
	cvt.u64.u32 	%rd98, %r169;
	mul.wide.u32 	%rd99, %r169, 4;
	add.s64 	%rd100, %rd10, %rd99;
	ld.global.nc.f32 	%f298, [%rd100];
	add.s64 	%rd101, %rd98, %rd17;
	shl.b64 	%rd102, %rd101, 2;
	add.s64 	%rd103, %rd11, %rd102;
	ld.global.nc.f32 	%f299, [%rd103];
	fma.rn.f32 	%f300, %f298, %f299, %f768;
	ld.global.nc.f32 	%f301, [%rd100+4];
	ld.global.nc.f32 	%f302, [%rd103+4];
	fma.rn.f32 	%f303, %f301, %f302, %f300;
	ld.global.nc.f32 	%f304, [%rd100+8];
	ld.global.nc.f32 	%f305, [%rd103+8];
	fma.rn.f32 	%f306, %f304, %f305, %f303;
	ld.global.nc.f32 	%f307, [%rd100+12];
	ld.global.nc.f32 	%f308, [%rd103+12];
	fma.rn.f32 	%f309, %f307, %f308, %f306;
	ld.global.nc.f32 	%f310, [%rd100+16];
	ld.global.nc.f32 	%f311, [%rd103+16];
	fma.rn.f32 	%f312, %f310, %f311, %f309;
	ld.global.nc.f32 	%f313, [%rd100+20];
	ld.global.nc.f32 	%f314, [%rd103+20];
	fma.rn.f32 	%f315, %f313, %f314, %f312;
	ld.global.nc.f32 	%f316, [%rd100+24];
	ld.global.nc.f32 	%f317, [%rd103+24];
	fma.rn.f32 	%f318, %f316, %f317, %f315;
	ld.global.nc.f32 	%f319, [%rd100+28];
	ld.global.nc.f32 	%f320, [%rd103+28];
	fma.rn.f32 	%f768, %f319, %f320, %f318;
	add.s32 	%r169, %r169, 8;
$L__BB1_46:
	setp.eq.s32 	%p38, %r44, 0;
	@%p38 bra 	$L__BB1_53;
	add.s32 	%r137, %r44, -1;
	setp.lt.u32 	%p39, %r137, 3;
	@%p39 bra 	$L__BB1_49;
	cvt.u64.u32 	%rd104, %r169;
	mul.wide.u32 	%rd105, %r169, 4;
	add.s64 	%rd106, %rd10, %rd105;
	ld.global.nc.f32 	%f322, [%rd106];
	add.s64 	%rd107, %rd104, %rd17;
	shl.b64 	%rd108, %rd107, 2;
	add.s64 	%rd109, %rd11, %rd108;
	ld.global.nc.f32 	%f323, [%rd109];
	fma.rn.f32 	%f324, %f322, %f323, %f768;
	ld.global.nc.f32 	%f325, [%rd106+4];
	ld.global.nc.f32 	%f326, [%rd109+4];
	fma.rn.f32 	%f327, %f325, %f326, %f324;
	ld.global.nc.f32 	%f328, [%rd106+8];
	ld.global.nc.f32 	%f329, [%rd109+8];
	fma.rn.f32 	%f330, %f328, %f329, %f327;
	ld.global.nc.f32 	%f331, [%rd106+12];
	ld.global.nc.f32 	%f332, [%rd109+12];
	fma.rn.f32 	%f768, %f331, %f332, %f330;
	add.s32 	%r169, %r169, 4;
$L__BB1_49:
	setp.eq.s32 	%p40, %r45, 0;
	@%p40 bra 	$L__BB1_53;
	setp.eq.s32 	%p41, %r45, 1;
	cvt.u64.u32 	%rd110, %r169;
	mul.wide.u32 	%rd111, %r169, 4;
	add.s64 	%rd18, %rd10, %rd111;
	ld.global.nc.f32 	%f333, [%rd18];
	add.s64 	%rd112, %rd110, %rd17;
	shl.b64 	%rd113, %rd112, 2;
	add.s64 	%rd19, %rd11, %rd113;
	ld.global.nc.f32 	%f334, [%rd19];
	fma.rn.f32 	%f768, %f333, %f334, %f768;
	@%p41 bra 	$L__BB1_53;
	setp.eq.s32 	%p42, %r45, 2;
	ld.global.nc.f32 	%f335, [%rd18+4];
	ld.global.nc.f32 	%f336, [%rd19+4];
	fma.rn.f32 	%f768, %f335, %f336, %f768;
	@%p42 bra 	$L__BB1_53;
	ld.global.nc.f32 	%f337, [%rd18+8];
	ld.global.nc.f32 	%f338, [%rd19+8];
	fma.rn.f32 	%f768, %f337, %f338, %f768;
$L__BB1_53:
	setp.lt.u32 	%p43, %r42, 7;
	div.rn.f32 	%f341, %f768, %f32;
	sub.f32 	%f342, %f341, %f2;
	mul.f32 	%f343, %f342, %f33;
	mul.f32 	%f344, %f342, %f343;
	mul.f32 	%f345, %f344, 0f3FB8AA3B;
	ex2.approx.f32 	%f346, %f345;
	mul.f32 	%f49, %f31, %f346;
	mov.f32 	%f776, 0f00000000;
	mov.b32 	%r173, 0;
	@%p43 bra 	$L__BB1_56;
	mov.f32 	%f776, 0f00000000;
	mov.b32 	%r171, 0;
$L__BB1_55:
	.pragma "nounroll";
	cvt.u64.u32 	%rd114, %r171;
	mul.wide.u32 	%rd115, %r171, 4;
	add.s64 	%rd116, %rd15, %rd115;
	ld.global.nc.f32 	%f348, [%rd116];
	add.s64 	%rd117, %rd114, %rd17;
	shl.b64 	%rd118, %rd117, 2;
	add.s64 	%rd119, %rd16, %rd118;
	ld.global.nc.f32 	%f349, [%rd119];
	fma.rn.f32 	%f350, %f348, %f349, %f776;
	add.s64 	%rd120, %rd117, %rd9;
	shl.b64 	%rd121, %rd120, 2;
	add.s64 	%rd122, %rd1, %rd121;
	mul.f32 	%f351, %f49, %f348;
	atom.global.add.f32 	%f352, [%rd122], %f351;
	ld.global.nc.f32 	%f353, [%rd116+4];
	ld.global.nc.f32 	%f354, [%rd119+4];
	fma.rn.f32 	%f355, %f353, %f354, %f350;
	mul.f32 	%f356, %f49, %f353;
	atom.global.add.f32 	%f357, [%rd122+4], %f356;
	ld.global.nc.f32 	%f358, [%rd116+8];
	ld.global.nc.f32 	%f359, [%rd119+8];
	fma.rn.f32 	%f360, %f358, %f359, %f355;
	mul.f32 	%f361, %f49, %f358;
	atom.global.add.f32 	%f362, [%rd122+8], %f361;
	ld.global.nc.f32 	%f363, [%rd116+12];
	ld.global.nc.f32 	%f364, [%rd119+12];
	fma.rn.f32 	%f365, %f363, %f364, %f360;
	mul.f32 	%f366, %f49, %f363;
	atom.global.add.f32 	%f367, [%rd122+12], %f366;
	ld.global.nc.f32 	%f368, [%rd116+16];
	ld.global.nc.f32 	%f369, [%rd119+16];
	fma.rn.f32 	%f370, %f368, %f369, %f365;
	mul.f32 	%f371, %f49, %f368;
	atom.global.add.f32 	%f372, [%rd122+16], %f371;
	ld.global.nc.f32 	%f373, [%rd116+20];
	ld.global.nc.f32 	%f374, [%rd119+20];
	fma.rn.f32 	%f375, %f373, %f374, %f370;
	mul.f32 	%f376, %f49, %f373;
	atom.global.add.f32 	%f377, [%rd122+20], %f376;
	ld.global.nc.f32 	%f378, [%rd116+24];
	ld.global.nc.f32 	%f379, [%rd119+24];
	fma.rn.f32 	%f380, %f378, %f379, %f375;
	mul.f32 	%f381, %f49, %f378;
	atom.global.add.f32 	%f382, [%rd122+24], %f381;
	ld.global.nc.f32 	%f383, [%rd116+28];
	ld.global.nc.f32 	%f384, [%rd119+28];
	fma.rn.f32 	%f776, %f383, %f384, %f380;
	mul.f32 	%f385, %f49, %f383;
	atom.global.add.f32 	%f386, [%rd122+28], %f385;
	add.s32 	%r171, %r171, 8;
	setp.ne.s32 	%p44, %r171, %r47;
	mov.u32 	%r173, %r47;
	@%p44 bra 	$L__BB1_55;
$L__BB1_56:
	setp.eq.s32 	%p45, %r44, 0;
	@%p45 bra 	$L__BB1_64;
	add.s32 	%r140, %r44, -1;
	setp.lt.u32 	%p46, %r140, 3;
	@%p46 bra 	$L__BB1_59;
	cvt.u64.u32 	%rd123, %r173;
	mul.wide.u32 	%rd124, %r173, 4;
	add.s64 	%rd125, %rd15, %rd124;
	ld.global.nc.f32 	%f388, [%rd125];
	add.s64 	%rd126, %rd123, %rd17;
	shl.b64 	%rd127, %rd126, 2;
	add.s64 	%rd128, %rd16, %rd127;
	ld.global.nc.f32 	%f389, [%rd128];
	fma.rn.f32 	%f390, %f388, %f389, %f776;
	add.s64 	%rd129, %rd126, %rd9;
	shl.b64 	%rd130, %rd129, 2;
	add.s64 	%rd131, %rd1, %rd130;
	mul.f32 	%f391, %f49, %f388;
	atom.global.add.f32 	%f392, [%rd131], %f391;
	ld.global.nc.f32 	%f393, [%rd125+4];
	ld.global.nc.f32 	%f394, [%rd128+4];
	fma.rn.f32 	%f395, %f393, %f394, %f390;
	mul.f32 	%f396, %f49, %f393;
	atom.global.add.f32 	%f397, [%rd131+4], %f396;
	ld.global.nc.f32 	%f398, [%rd125+8];
	ld.global.nc.f32 	%f399, [%rd128+8];
	fma.rn.f32 	%f400, %f398, %f399, %f395;
	mul.f32 	%f401, %f49, %f398;
	atom.global.add.f32 	%f402, [%rd131+8], %f401;
	ld.global.nc.f32 	%f403, [%rd125+12];
	ld.global.nc.f32 	%f404, [%rd128+12];
	fma.rn.f32 	%f776, %f403, %f404, %f400;
	mul.f32 	%f405, %f49, %f403;
	atom.global.add.f32 	%f406, [%rd131+12], %f405;
	add.s32 	%r173, %r173, 4;
$L__BB1_59:
	setp.eq.s32 	%p47, %r45, 0;
	@%p47 bra 	$L__BB1_64;
	setp.eq.s32 	%p48, %r45, 1;
	@%p48 bra 	$L__BB1_62;
	cvt.u64.u32 	%rd132, %r173;
	mul.wide.u32 	%rd133, %r173, 4;
	add.s64 	%rd134, %rd15, %rd133;
	ld.global.nc.f32 	%f408, [%rd134];
	add.s64 	%rd135, %rd132, %rd17;
	shl.b64 	%rd136, %rd135, 2;
	add.s64 	%rd137, %rd16, %rd136;
	ld.global.nc.f32 	%f409, [%rd137];
	fma.rn.f32 	%f410, %f408, %f409, %f776;
	add.s64 	%rd138, %rd135, %rd9;
	shl.b64 	%rd139, %rd138, 2;
	add.s64 	%rd140, %rd1, %rd139;
	mul.f32 	%f411, %f49, %f408;
	atom.global.add.f32 	%f412, [%rd140], %f411;
	ld.global.nc.f32 	%f413, [%rd134+4];
	ld.global.nc.f32 	%f414, [%rd137+4];
	fma.rn.f32 	%f776, %f413, %f414, %f410;
	mul.f32 	%f415, %f49, %f413;
	atom.global.add.f32 	%f416, [%rd140+4], %f415;
	add.s32 	%r173, %r173, 2;
$L__BB1_62:
	and.b32  	%r141, %r103, 1;
	setp.eq.b32 	%p49, %r141, 1;
	not.pred 	%p50, %p49;
	@%p50 bra 	$L__BB1_64;
	cvt.u64.u32 	%rd141, %r173;
	mul.wide.u32 	%rd142, %r173, 4;
	add.s64 	%rd143, %rd15, %rd142;
	ld.global.nc.f32 	%f417, [%rd143];
	add.s64 	%rd144, %rd141, %rd17;
	shl.b64 	%rd145, %rd144, 2;
	add.s64 	%rd146, %rd16, %rd145;
	ld.global.nc.f32 	%f418, [%rd146];
	fma.rn.f32 	%f776, %f417, %f418, %f776;
	add.s64 	%rd147, %rd144, %rd9;
	shl.b64 	%rd148, %rd147, 2;
	add.s64 	%rd149, %rd1, %rd148;
	mul.f32 	%f419, %f49, %f417;
	atom.global.add.f32 	%f420, [%rd149], %f419;
$L__BB1_64:
	fma.rn.f32 	%f780, %f49, %f776, %f780;
	add.s32 	%r166, %r166, 1;
	setp.eq.s32 	%p51, %r166, %r102;
	@%p51 bra 	$L__BB1_71;
	bra.uni 	$L__BB1_40;
$L__BB1_65:
	and.b32  	%r64, %r102, 3;
	setp.lt.u32 	%p30, %r102, 4;
	mov.f32 	%f780, 0f00000000;
	@%p30 bra 	$L__BB1_68;
	and.b32  	%r65, %r102, 2147483644;
	mov.f32 	%f780, 0f00000000;
	div.rn.f32 	%f228, %f780, %f32;
	sub.f32 	%f229, %f228, %f2;
	mul.f32 	%f230, %f229, %f33;
	mul.f32 	%f231, %f229, %f230;
	mul.f32 	%f232, %f231, 0f3FB8AA3B;
	ex2.approx.f32 	%f233, %f232;
	mul.f32 	%f234, %f31, %f233;
	mul.f32 	%f63, %f234, 0f00000000;
	mov.b32 	%r176, 0;
$L__BB1_67:
	add.f32 	%f235, %f780, %f63;
	add.f32 	%f236, %f235, %f63;
	add.f32 	%f237, %f236, %f63;
	add.f32 	%f780, %f237, %f63;
	add.s32 	%r176, %r176, 4;
	setp.eq.s32 	%p31, %r176, %r65;
	@%p31 bra 	$L__BB1_68;
	bra.uni 	$L__BB1_67;
$L__BB1_68:
	setp.eq.s32 	%p32, %r64, 0;
	@%p32 bra 	$L__BB1_71;
	mov.f32 	%f238, 0f00000000;
	div.rn.f32 	%f239, %f238, %f32;
	sub.f32 	%f240, %f239, %f2;
	mul.f32 	%f241, %f240, %f33;
	mul.f32 	%f242, %f240, %f241;
	mul.f32 	%f243, %f242, 0f3FB8AA3B;
	ex2.approx.f32 	%f244, %f243;
	mul.f32 	%f245, %f31, %f244;
	mul.f32 	%f66, %f245, 0f00000000;
	mov.b32 	%r175, 0;
$L__BB1_70:
	.pragma "nounroll";
	add.f32 	%f780, %f780, %f66;
	add.s32 	%r175, %r175, 1;
	setp.ne.s32 	%p33, %r175, %r64;
	@%p33 bra 	$L__BB1_70;
$L__BB1_71:
	setp.lt.s32 	%p52, %r102, 1;
	mov.f32 	%f800, 0f00000000;
	mov.f32 	%f801, %f800;
	@%p52 bra 	$L__BB1_114;
	cvt.rn.f32.s32 	%f70, %r103;
	neg.f32 	%f71, %f1;
	mul.f32 	%f72, %f1, 0fC0000000;
	add.f32 	%f73, %f1, %f1;
	rcp.rn.f32 	%f74, %f70;
	add.s32 	%r68, %r103, -1;
	and.b32  	%r69, %r103, 15;
	and.b32  	%r70, %r103, 7;
	and.b32  	%r71, %r103, 3;
	and.b32  	%r72, %r103, 2147483632;
	neg.s32 	%r73, %r72;
	mul.wide.s32 	%rd150, %r3, 4;
	add.s64 	%rd151, %rd150, %rd4;
	add.s64 	%rd20, %rd151, 32;
	shl.b64 	%rd152, %rd9, 2;
	add.s64 	%rd153, %rd152, %rd3;
	add.s64 	%rd21, %rd153, 32;
	mov.f32 	%f801, 0f00000000;
	mov.b32 	%r177, 0;
	mov.f32 	%f800, %f801;
$L__BB1_73:
	add.s32 	%r77, %r70, -1;
	setp.lt.s32 	%p53, %r103, 1;
	mul.lo.s32 	%r143, %r177, %r103;
	cvt.s64.s32 	%rd22, %r143;
	mul.wide.s32 	%rd154, %r143, 4;
	add.s64 	%rd23, %rd11, %rd154;
	add.s64 	%rd24, %rd22, %rd9;
	mov.f32 	%f791, 0f00000000;
	@%p53 bra 	$L__BB1_87;
	setp.lt.u32 	%p54, %r68, 15;
	mov.f32 	%f791, 0f00000000;
	mov.b32 	%r180, 0;
	@%p54 bra 	$L__BB1_77;
	shl.b64 	%rd155, %rd22, 2;
	add.s64 	%rd224, %rd21, %rd155;
	mov.f32 	%f791, 0f00000000;
	mov.u64 	%rd225, %rd20;
	mov.u32 	%r178, %r73;
$L__BB1_76:
	.pragma "nounroll";
	ld.global.nc.f32 	%f427, [%rd225+-32];
	ld.global.nc.f32 	%f428, [%rd224+-32];
	fma.rn.f32 	%f429, %f427, %f428, %f791;
	ld.global.nc.f32 	%f430, [%rd225+-28];
	ld.global.nc.f32 	%f431, [%rd224+-28];
	fma.rn.f32 	%f432, %f430, %f431, %f429;
	ld.global.nc.f32 	%f433, [%rd225+-24];
	ld.global.nc.f32 	%f434, [%rd224+-24];
	fma.rn.f32 	%f435, %f433, %f434, %f432;
	ld.global.nc.f32 	%f436, [%rd225+-20];
	ld.global.nc.f32 	%f437, [%rd224+-20];
	fma.rn.f32 	%f438, %f436, %f437, %f435;
	ld.global.nc.f32 	%f439, [%rd225+-16];
	ld.global.nc.f32 	%f440, [%rd224+-16];
	fma.rn.f32 	%f441, %f439, %f440, %f438;
	ld.global.nc.f32 	%f442, [%rd225+-12];
	ld.global.nc.f32 	%f443, [%rd224+-12];
	fma.rn.f32 	%f444, %f442, %f443, %f441;
	ld.global.nc.f32 	%f445, [%rd225+-8];
	ld.global.nc.f32 	%f446, [%rd224+-8];
	fma.rn.f32 	%f447, %f445, %f446, %f444;
	ld.global.nc.f32 	%f448, [%rd225+-4];
	ld.global.nc.f32 	%f449, [%rd224+-4];
	fma.rn.f32 	%f450, %f448, %f449, %f447;
	ld.global.nc.f32 	%f451, [%rd225];
	ld.global.nc.f32 	%f452, [%rd224];
	fma.rn.f32 	%f453, %f451, %f452, %f450;
	ld.global.nc.f32 	%f454, [%rd225+4];
	ld.global.nc.f32 	%f455, [%rd224+4];
	fma.rn.f32 	%f456, %f454, %f455, %f453;
	ld.global.nc.f32 	%f457, [%rd225+8];
	ld.global.nc.f32 	%f458, [%rd224+8];
	fma.rn.f32 	%f459, %f457, %f458, %f456;
	ld.global.nc.f32 	%f460, [%rd225+12];
	ld.global.nc.f32 	%f461, [%rd224+12];
	fma.rn.f32 	%f462, %f460, %f461, %f459;
	ld.global.nc.f32 	%f463, [%rd225+16];
	ld.global.nc.f32 	%f464, [%rd224+16];
	fma.rn.f32 	%f465, %f463, %f464, %f462;
	ld.global.nc.f32 	%f466, [%rd225+20];
	ld.global.nc.f32 	%f467, [%rd224+20];
	fma.rn.f32 	%f468, %f466, %f467, %f465;
	ld.global.nc.f32 	%f469, [%rd225+24];
	ld.global.nc.f32 	%f470, [%rd224+24];
	fma.rn.f32 	%f471, %f469, %f470, %f468;
	ld.global.nc.f32 	%f472, [%rd225+28];
	ld.global.nc.f32 	%f473, [%rd224+28];
	fma.rn.f32 	%f791, %f472, %f473, %f471;
	add.s32 	%r178, %r178, 16;
	add.s64 	%rd225, %rd225, 64;
	add.s64 	%rd224, %rd224, 64;
	setp.ne.s32 	%p55, %r178, 0;
	mov.u32 	%r180, %r72;
	@%p55 bra 	$L__BB1_76;
$L__BB1_77:
	setp.eq.s32 	%p56, %r69, 0;
	@%p56 bra 	$L__BB1_87;
	add.s32 	%r145, %r69, -1;
	setp.lt.u32 	%p57, %r145, 7;
	@%p57 bra 	$L__BB1_80;
	mul.wide.u32 	%rd156, %r180, 4;
	add.s64 	%rd157, %rd10, %rd156;
	ld.global.nc.f32 	%f475, [%rd157];
	add.s64 	%rd158, %rd23, %rd156;
	ld.global.nc.f32 	%f476, [%rd158];
	fma.rn.f32 	%f477, %f475, %f476, %f791;
	ld.global.nc.f32 	%f478, [%rd157+4];
	ld.global.nc.f32 	%f479, [%rd158+4];
	fma.rn.f32 	%f480, %f478, %f479, %f477;
	ld.global.nc.f32 	%f481, [%rd157+8];
	ld.global.nc.f32 	%f482, [%rd158+8];
	fma.rn.f32 	%f483, %f481, %f482, %f480;
	ld.global.nc.f32 	%f484, [%rd157+12];
	ld.global.nc.f32 	%f485, [%rd158+12];
	fma.rn.f32 	%f486, %f484, %f485, %f483;
	ld.global.nc.f32 	%f487, [%rd157+16];
	ld.global.nc.f32 	%f488, [%rd158+16];
	fma.rn.f32 	%f489, %f487, %f488, %f486;
	ld.global.nc.f32 	%f490, [%rd157+20];
	ld.global.nc.f32 	%f491, [%rd158+20];
	fma.rn.f32 	%f492, %f490, %f491, %f489;
	ld.global.nc.f32 	%f493, [%rd157+24];
	ld.global.nc.f32 	%f494, [%rd158+24];
	fma.rn.f32 	%f495, %f493, %f494, %f492;
	ld.global.nc.f32 	%f496, [%rd157+28];
	ld.global.nc.f32 	%f497, [%rd158+28];
	fma.rn.f32 	%f791, %f496, %f497, %f495;
	add.s32 	%r180, %r180, 8;
$L__BB1_80:
	setp.eq.s32 	%p58, %r70, 0;
	@%p58 bra 	$L__BB1_87;
	setp.lt.u32 	%p59, %r77, 3;
	@%p59 bra 	$L__BB1_83;
	mul.wide.u32 	%rd159, %r180, 4;
	add.s64 	%rd160, %rd10, %rd159;
	ld.global.nc.f32 	%f499, [%rd160];
	add.s64 	%rd161, %rd23, %rd159;
	ld.global.nc.f32 	%f500, [%rd161];
	fma.rn.f32 	%f501, %f499, %f500, %f791;
	ld.global.nc.f32 	%f502, [%rd160+4];
	ld.global.nc.f32 	%f503, [%rd161+4];
	fma.rn.f32 	%f504, %f502, %f503, %f501;
	ld.global.nc.f32 	%f505, [%rd160+8];
	ld.global.nc.f32 	%f506, [%rd161+8];
	fma.rn.f32 	%f507, %f505, %f506, %f504;
	ld.global.nc.f32 	%f508, [%rd160+12];
	ld.global.nc.f32 	%f509, [%rd161+12];
	fma.rn.f32 	%f791, %f508, %f509, %f507;
	add.s32 	%r180, %r180, 4;
$L__BB1_83:
	setp.eq.s32 	%p60, %r71, 0;
	@%p60 bra 	$L__BB1_87;
	setp.eq.s32 	%p61, %r71, 1;
	mul.wide.u32 	%rd162, %r180, 4;
	add.s64 	%rd30, %rd10, %rd162;
	ld.global.nc.f32 	%f510, [%rd30];
	add.s64 	%rd31, %rd23, %rd162;
	ld.global.nc.f32 	%f511, [%rd31];
	fma.rn.f32 	%f791, %f510, %f511, %f791;
	@%p61 bra 	$L__BB1_87;
	setp.eq.s32 	%p62, %r71, 2;
	ld.global.nc.f32 	%f512, [%rd30+4];
	ld.global.nc.f32 	%f513, [%rd31+4];
	fma.rn.f32 	%f791, %f512, %f513, %f791;
	@%p62 bra 	$L__BB1_87;
	ld.global.nc.f32 	%f514, [%rd30+8];
	ld.global.nc.f32 	%f515, [%rd31+8];
	fma.rn.f32 	%f791, %f514, %f515, %f791;
$L__BB1_87:
	div.rn.f32 	%f93, %f791, %f70;
	mov.f32 	%f799, 0f00000000;
	@%p53 bra 	$L__BB1_101;
	setp.lt.u32 	%p64, %r68, 15;
	mov.f32 	%f799, 0f00000000;
	mov.b32 	%r184, 0;
	@%p64 bra 	$L__BB1_91;
	mov.f32 	%f799, 0f00000000;
	mov.b32 	%r182, 0;
$L__BB1_90:
	.pragma "nounroll";
	cvt.u64.u32 	%rd163, %r182;
	mul.wide.u32 	%rd164, %r182, 4;
	add.s64 	%rd165, %rd15, %rd164;
	ld.global.nc.f32 	%f520, [%rd165];
	add.s64 	%rd166, %rd163, %rd22;
	shl.b64 	%rd167, %rd166, 2;
	add.s64 	%rd168, %rd16, %rd167;
	ld.global.nc.f32 	%f521, [%rd168];
	fma.rn.f32 	%f522, %f520, %f521, %f799;
	ld.global.nc.f32 	%f523, [%rd165+4];
	ld.global.nc.f32 	%f524, [%rd168+4];
	fma.rn.f32 	%f525, %f523, %f524, %f522;
	ld.global.nc.f32 	%f526, [%rd165+8];
	ld.global.nc.f32 	%f527, [%rd168+8];
	fma.rn.f32 	%f528, %f526, %f527, %f525;
	ld.global.nc.f32 	%f529, [%rd165+12];
	ld.global.nc.f32 	%f530, [%rd168+12];
	fma.rn.f32 	%f531, %f529, %f530, %f528;
	ld.global.nc.f32 	%f532, [%rd165+16];
	ld.global.nc.f32 	%f533, [%rd168+16];
	fma.rn.f32 	%f534, %f532, %f533, %f531;
	ld.global.nc.f32 	%f535, [%rd165+20];
	ld.global.nc.f32 	%f536, [%rd168+20];
	fma.rn.f32 	%f537, %f535, %f536, %f534;
	ld.global.nc.f32 	%f538, [%rd165+24];
	ld.global.nc.f32 	%f539, [%rd168+24];
	fma.rn.f32 	%f540, %f538, %f539, %f537;
	ld.global.nc.f32 	%f541, [%rd165+28];
	ld.global.nc.f32 	%f542, [%rd168+28];
	fma.rn.f32 	%f543, %f541, %f542, %f540;
	ld.global.nc.f32 	%f544, [%rd165+32];
	ld.global.nc.f32 	%f545, [%rd168+32];
	fma.rn.f32 	%f546, %f544, %f545, %f543;
	ld.global.nc.f32 	%f547, [%rd165+36];
	ld.global.nc.f32 	%f548, [%rd168+36];
	fma.rn.f32 	%f549, %f547, %f548, %f546;
	ld.global.nc.f32 	%f550, [%rd165+40];
	ld.global.nc.f32 	%f551, [%rd168+40];
	fma.rn.f32 	%f552, %f550, %f551, %f549;
	ld.global.nc.f32 	%f553, [%rd165+44];
	ld.global.nc.f32 	%f554, [%rd168+44];
	fma.rn.f32 	%f555, %f553, %f554, %f552;
	ld.global.nc.f32 	%f556, [%rd165+48];
	ld.global.nc.f32 	%f557, [%rd168+48];
	fma.rn.f32 	%f558, %f556, %f557, %f555;
	ld.global.nc.f32 	%f559, [%rd165+52];
	ld.global.nc.f32 	%f560, [%rd168+52];
	fma.rn.f32 	%f561, %f559, %f560, %f558;
	ld.global.nc.f32 	%f562, [%rd165+56];
	ld.global.nc.f32 	%f563, [%rd168+56];
	fma.rn.f32 	%f564, %f562, %f563, %f561;
	ld.global.nc.f32 	%f565, [%rd165+60];
	ld.global.nc.f32 	%f566, [%rd168+60];
	fma.rn.f32 	%f799, %f565, %f566, %f564;
	add.s32 	%r182, %r182, 16;
	setp.ne.s32 	%p65, %r182, %r72;
	mov.u32 	%r184, %r72;
	@%p65 bra 	$L__BB1_90;
$L__BB1_91:
	setp.eq.s32 	%p66, %r69, 0;
	@%p66 bra 	$L__BB1_101;
	add.s32 	%r148, %r69, -1;
	setp.lt.u32 	%p67, %r148, 7;
	@%p67 bra 	$L__BB1_94;
	cvt.u64.u32 	%rd169, %r184;
	mul.wide.u32 	%rd170, %r184, 4;
	add.s64 	%rd171, %rd15, %rd170;
	ld.global.nc.f32 	%f568, [%rd171];
	add.s64 	%rd172, %rd169, %rd22;
	shl.b64 	%rd173, %rd172, 2;
	add.s64 	%rd174, %rd16, %rd173;
	ld.global.nc.f32 	%f569, [%rd174];
	fma.rn.f32 	%f570, %f568, %f569, %f799;
	ld.global.nc.f32 	%f571, [%rd171+4];
	ld.global.nc.f32 	%f572, [%rd174+4];
	fma.rn.f32 	%f573, %f571, %f572, %f570;
	ld.global.nc.f32 	%f574, [%rd171+8];
	ld.global.nc.f32 	%f575, [%rd174+8];
	fma.rn.f32 	%f576, %f574, %f575, %f573;
	ld.global.nc.f32 	%f577, [%rd171+12];
	ld.global.nc.f32 	%f578, [%rd174+12];
	fma.rn.f32 	%f579, %f577, %f578, %f576;
	ld.global.nc.f32 	%f580, [%rd171+16];
	ld.global.nc.f32 	%f581, [%rd174+16];
	fma.rn.f32 	%f582, %f580, %f581, %f579;
	ld.global.nc.f32 	%f583, [%rd171+20];
	ld.global.nc.f32 	%f584, [%rd174+20];
	fma.rn.f32 	%f585, %f583, %f584, %f582;
	ld.global.nc.f32 	%f586, [%rd171+24];
	ld.global.nc.f32 	%f587, [%rd174+24];
	fma.rn.f32 	%f588, %f586, %f587, %f585;
	ld.global.nc.f32 	%f589, [%rd171+28];
	ld.global.nc.f32 	%f590, [%rd174+28];
	fma.rn.f32 	%f799, %f589, %f590, %f588;
	add.s32 	%r184, %r184, 8;
$L__BB1_94:
	setp.eq.s32 	%p68, %r70, 0;
	@%p68 bra 	$L__BB1_101;
	setp.lt.u32 	%p69, %r77, 3;
	@%p69 bra 	$L__BB1_97;
	cvt.u64.u32 	%rd175, %r184;
	mul.wide.u32 	%rd176, %r184, 4;
	add.s64 	%rd177, %rd15, %rd176;
	ld.global.nc.f32 	%f592, [%rd177];
	add.s64 	%rd178, %rd175, %rd22;
	shl.b64 	%rd179, %rd178, 2;
	add.s64 	%rd180, %rd16, %rd179;
	ld.global.nc.f32 	%f593, [%rd180];
	fma.rn.f32 	%f594, %f592, %f593, %f799;
	ld.global.nc.f32 	%f595, [%rd177+4];
	ld.global.nc.f32 	%f596, [%rd180+4];
	fma.rn.f32 	%f597, %f595, %f596, %f594;
	ld.global.nc.f32 	%f598, [%rd177+8];
	ld.global.nc.f32 	%f599, [%rd180+8];
	fma.rn.f32 	%f600, %f598, %f599, %f597;
	ld.global.nc.f32 	%f601, [%rd177+12];
	ld.global.nc.f32 	%f602, [%rd180+12];
	fma.rn.f32 	%f799, %f601, %f602, %f600;
	add.s32 	%r184, %r184, 4;
$L__BB1_97:
	setp.eq.s32 	%p70, %r71, 0;
	@%p70 bra 	$L__BB1_101;
	setp.eq.s32 	%p71, %r71, 1;
	cvt.u64.u32 	%rd181, %r184;
	mul.wide.u32 	%rd182, %r184, 4;
	add.s64 	%rd32, %rd15, %rd182;
	ld.global.nc.f32 	%f603, [%rd32];
	add.s64 	%rd183, %rd181, %rd22;
	shl.b64 	%rd184, %rd183, 2;
	add.s64 	%rd33, %rd16, %rd184;
	ld.global.nc.f32 	%f604, [%rd33];
	fma.rn.f32 	%f799, %f603, %f604, %f799;
	@%p71 bra 	$L__BB1_101;
	setp.eq.s32 	%p72, %r71, 2;
	ld.global.nc.f32 	%f605, [%rd32+4];
	ld.global.nc.f32 	%f606, [%rd33+4];
	fma.rn.f32 	%f799, %f605, %f606, %f799;
	@%p72 bra 	$L__BB1_101;
	ld.global.nc.f32 	%f607, [%rd32+8];
	ld.global.nc.f32 	%f608, [%rd33+8];
	fma.rn.f32 	%f799, %f607, %f608, %f799;
$L__BB1_101:
	sub.f32 	%f609, %f93, %f2;
	mul.f32 	%f610, %f609, %f71;
	mul.f32 	%f611, %f609, %f610;
	mul.f32 	%f612, %f611, 0f3FB8AA3B;
	ex2.approx.f32 	%f613, %f612;
	setp.gt.f32 	%p73, %f31, 0f00000000;
	sub.f32 	%f614, %f799, %f780;
	mul.f32 	%f615, %f31, %f614;
	selp.f32 	%f616, %f615, 0f00000000, %p73;
	mul.f32 	%f617, %f72, %f609;
	mul.f32 	%f618, %f617, %f613;
	mul.f32 	%f108, %f618, %f616;
	mul.f32 	%f619, %f609, %f609;
	mul.f32 	%f620, %f619, %f613;
	mul.f32 	%f621, %f620, %f616;
	sub.f32 	%f800, %f800, %f621;
	mul.f32 	%f622, %f73, %f609;
	mul.f32 	%f623, %f622, %f613;
	fma.rn.f32 	%f801, %f623, %f616, %f801;
	@%p53 bra 	$L__BB1_113;
	setp.lt.u32 	%p75, %r68, 7;
	mov.b32 	%r188, 0;
	@%p75 bra 	$L__BB1_105;
	mov.b32 	%r186, 0;
$L__BB1_104:
	.pragma "nounroll";
	cvt.u64.u32 	%rd185, %r186;
	mul.wide.u32 	%rd186, %r186, 4;
	add.s64 	%rd187, %rd23, %rd186;
	ld.global.nc.f32 	%f624, [%rd187];
	add.s64 	%rd188, %rd10, %rd186;
	ld.global.nc.f32 	%f625, [%rd188];
	mul.f32 	%f626, %f108, %f624;
	add.s64 	%rd189, %rd8, %rd186;
	ld.global.f32 	%f627, [%rd189];
	fma.rn.f32 	%f628, %f74, %f626, %f627;
	st.global.f32 	[%rd189], %f628;
	add.s64 	%rd190, %rd24, %rd185;
	shl.b64 	%rd191, %rd190, 2;
	add.s64 	%rd192, %rd2, %rd191;
	mul.f32 	%f629, %f108, %f625;
	mul.f32 	%f630, %f74, %f629;
	atom.global.add.f32 	%f631, [%rd192], %f630;
	ld.global.nc.f32 	%f632, [%rd187+4];
	ld.global.nc.f32 	%f633, [%rd188+4];
	mul.f32 	%f634, %f108, %f632;
	ld.global.f32 	%f635, [%rd189+4];
	fma.rn.f32 	%f636, %f74, %f634, %f635;
	st.global.f32 	[%rd189+4], %f636;
	mul.f32 	%f637, %f108, %f633;
	mul.f32 	%f638, %f74, %f637;
	atom.global.add.f32 	%f639, [%rd192+4], %f638;
	ld.global.nc.f32 	%f640, [%rd187+8];
	ld.global.nc.f32 	%f641, [%rd188+8];
	mul.f32 	%f642, %f108, %f640;
	ld.global.f32 	%f643, [%rd189+8];
	fma.rn.f32 	%f644, %f74, %f642, %f643;
	st.global.f32 	[%rd189+8], %f644;
	mul.f32 	%f645, %f108, %f641;
	mul.f32 	%f646, %f74, %f645;
	atom.global.add.f32 	%f647, [%rd192+8], %f646;
	ld.global.nc.f32 	%f648, [%rd187+12];
	ld.global.nc.f32 	%f649, [%rd188+12];
	mul.f32 	%f650, %f108, %f648;
	ld.global.f32 	%f651, [%rd189+12];
	fma.rn.f32 	%f652, %f74, %f650, %f651;
	st.global.f32 	[%rd189+12], %f652;
	mul.f32 	%f653, %f108, %f649;
	mul.f32 	%f654, %f74, %f653;
	atom.global.add.f32 	%f655, [%rd192+12], %f654;
	ld.global.nc.f32 	%f656, [%rd187+16];
	ld.global.nc.f32 	%f657, [%rd188+16];
	mul.f32 	%f658, %f108, %f656;
	ld.global.f32 	%f659, [%rd189+16];
	fma.rn.f32 	%f660, %f74, %f658, %f659;
	st.global.f32 	[%rd189+16], %f660;
	mul.f32 	%f661, %f108, %f657;
	mul.f32 	%f662, %f74, %f661;
	atom.global.add.f32 	%f663, [%rd192+16], %f662;
	ld.global.nc.f32 	%f664, [%rd187+20];
	ld.global.nc.f32 	%f665, [%rd188+20];
	mul.f32 	%f666, %f108, %f664;
	ld.global.f32 	%f667, [%rd189+20];
	fma.rn.f32 	%f668, %f74, %f666, %f667;
	st.global.f32 	[%rd189+20], %f668;
	mul.f32 	%f669, %f108, %f665;
	mul.f32 	%f670, %f74, %f669;
	atom.global.add.f32 	%f671, [%rd192+20], %f670;
	ld.global.nc.f32 	%f672, [%rd187+24];
	ld.global.nc.f32 	%f673, [%rd188+24];
	mul.f32 	%f674, %f108, %f672;
	ld.global.f32 	%f675, [%rd189+24];
	fma.rn.f32 	%f676, %f74, %f674, %f675;
	st.global.f32 	[%rd189+24], %f676;
	mul.f32 	%f677, %f108, %f673;
	mul.f32 	%f678, %f74, %f677;
	atom.global.add.f32 	%f679, [%rd192+24], %f678;
	ld.global.nc.f32 	%f680, [%rd187+28];
	ld.global.nc.f32 	%f681, [%rd188+28];
	mul.f32 	%f682, %f108, %f680;
	ld.global.f32 	%f683, [%rd189+28];
	fma.rn.f32 	%f684, %f74, %f682, %f683;
	st.global.f32 	[%rd189+28], %f684;
	mul.f32 	%f685, %f108, %f681;
	mul.f32 	%f686, %f74, %f685;
	atom.global.add.f32 	%f687, [%rd192+28], %f686;
	add.s32 	%r186, %r186, 8;
	and.b32  	%r188, %r103, 2147483640;
	setp.ne.s32 	%p76, %r186, %r188;
	@%p76 bra 	$L__BB1_104;
$L__BB1_105:
	setp.eq.s32 	%p77, %r70, 0;
	@%p77 bra 	$L__BB1_113;
	add.s32 	%r151, %r70, -1;
	setp.lt.u32 	%p78, %r151, 3;
	@%p78 bra 	$L__BB1_108;
	cvt.u64.u32 	%rd193, %r188;
	mul.wide.u32 	%rd194, %r188, 4;
	add.s64 	%rd195, %rd23, %rd194;
	ld.global.nc.f32 	%f688, [%rd195];
	add.s64 	%rd196, %rd10, %rd194;
	ld.global.nc.f32 	%f689, [%rd196];
	mul.f32 	%f690, %f108, %f688;
	add.s64 	%rd197, %rd8, %rd194;
	ld.global.f32 	%f691, [%rd197];
	fma.rn.f32 	%f692, %f74, %f690, %f691;
	st.global.f32 	[%rd197], %f692;
	add.s64 	%rd198, %rd24, %rd193;
	shl.b64 	%rd199, %rd198, 2;
	add.s64 	%rd200, %rd2, %rd199;
	mul.f32 	%f693, %f108, %f689;
	mul.f32 	%f694, %f74, %f693;
	atom.global.add.f32 	%f695, [%rd200], %f694;
	ld.global.nc.f32 	%f696, [%rd195+4];
	ld.global.nc.f32 	%f697, [%rd196+4];
	mul.f32 	%f698, %f108, %f696;
	ld.global.f32 	%f699, [%rd197+4];
	fma.rn.f32 	%f700, %f74, %f698, %f699;
	st.global.f32 	[%rd197+4], %f700;
	mul.f32 	%f701, %f108, %f697;
	mul.f32 	%f702, %f74, %f701;
	atom.global.add.f32 	%f703, [%rd200+4], %f702;
	ld.global.nc.f32 	%f704, [%rd195+8];
	ld.global.nc.f32 	%f705, [%rd196+8];
	mul.f32 	%f706, %f108, %f704;
	ld.global.f32 	%f707, [%rd197+8];
	fma.rn.f32 	%f708, %f74, %f706, %f707;
	st.global.f32 	[%rd197+8], %f708;
	mul.f32 	%f709, %f108, %f705;
	mul.f32 	%f710, %f74, %f709;
	atom.global.add.f32 	%f711, [%rd200+8], %f710;
	ld.global.nc.f32 	%f712, [%rd195+12];
	ld.global.nc.f32 	%f713, [%rd196+12];
	mul.f32 	%f714, %f108, %f712;
	ld.global.f32 	%f715, [%rd197+12];
	fma.rn.f32 	%f716, %f74, %f714, %f715;
	st.global.f32 	[%rd197+12], %f716;
	mul.f32 	%f717, %f108, %f713;
	mul.f32 	%f718, %f74, %f717;
	atom.global.add.f32 	%f719, [%rd200+12], %f718;
	add.s32 	%r188, %r188, 4;
$L__BB1_108:
	setp.eq.s32 	%p79, %r71, 0;
	@%p79 bra 	$L__BB1_113;
	setp.eq.s32 	%p80, %r71, 1;
	@%p80 bra 	$L__BB1_111;
	cvt.u64.u32 	%rd201, %r188;
	mul.wide.u32 	%rd202, %r188, 4;
	add.s64 	%rd203, %rd23, %rd202;
	ld.global.nc.f32 	%f720, [%rd203];
	add.s64 	%rd204, %rd10, %rd202;
	ld.global.nc.f32 	%f721, [%rd204];
	mul.f32 	%f722, %f108, %f720;
	add.s64 	%rd205, %rd8, %rd202;
	ld.global.f32 	%f723, [%rd205];
	fma.rn.f32 	%f724, %f74, %f722, %f723;
	st.global.f32 	[%rd205], %f724;
	add.s64 	%rd206, %rd24, %rd201;
	shl.b64 	%rd207, %rd206, 2;
	add.s64 	%rd208, %rd2, %rd207;
	mul.f32 	%f725, %f108, %f721;
	mul.f32 	%f726, %f74, %f725;
	atom.global.add.f32 	%f727, [%rd208], %f726;
	ld.global.nc.f32 	%f728, [%rd203+4];
	ld.global.nc.f32 	%f729, [%rd204+4];
	mul.f32 	%f730, %f108, %f728;
	ld.global.f32 	%f731, [%rd205+4];
	fma.rn.f32 	%f732, %f74, %f730, %f731;
	st.global.f32 	[%rd205+4], %f732;
	mul.f32 	%f733, %f108, %f729;
	mul.f32 	%f734, %f74, %f733;
	atom.global.add.f32 	%f735, [%rd208+4], %f734;
	add.s32 	%r188, %r188, 2;
$L__BB1_111:
	and.b32  	%r152, %r103, 1;
	setp.eq.b32 	%p81, %r152, 1;
	not.pred 	%p82, %p81;
	@%p82 bra 	$L__BB1_113;
	cvt.u64.u32 	%rd209, %r188;
	mul.wide.u32 	%rd210, %r188, 4;
	add.s64 	%rd211, %rd23, %rd210;
	ld.global.nc.f32 	%f736, [%rd211];
	add.s64 	%rd212, %rd10, %rd210;
	ld.global.nc.f32 	%f737, [%rd212];
	mul.f32 	%f738, %f108, %f736;
	add.s64 	%rd213, %rd8, %rd210;
	ld.global.f32 	%f739, [%rd213];
	fma.rn.f32 	%f740, %f74, %f738, %f739;
	st.global.f32 	[%rd213], %f740;
	add.s64 	%rd214, %rd24, %rd209;
	shl.b64 	%rd215, %rd214, 2;
	add.s64 	%rd216, %rd2, %rd215;
	mul.f32 	%f741, %f108, %f737;
	mul.f32 	%f742, %f74, %f741;
	atom.global.add.f32 	%f743, [%rd216], %f742;
$L__BB1_113:
	add.s32 	%r177, %r177, 1;
	setp.ne.s32 	%p83, %r177, %r102;
	@%p83 bra 	$L__BB1_73;
$L__BB1_114:
	ld.param.u64 	%rd223, [_ZN10fuzzformer7kernels31fuzzy_attention_backward_kernelEPKfS2_S2_S2_S2_S2_PfS3_S3_S3_S3_iiii_param_10];
	ld.param.u64 	%rd222, [_ZN10fuzzformer7kernels31fuzzy_attention_backward_kernelEPKfS2_S2_S2_S2_S2_PfS3_S3_S3_S3_iiii_param_9];
	cvta.to.global.u64 	%rd217, %rd222;
	mul.wide.s32 	%rd218, %r2, 4;
	add.s64 	%rd219, %rd217, %rd218;
	atom.global.add.f32 	%f744, [%rd219], %f800;
	cvta.to.global.u64 	%rd220, %rd223;
	add.s64 	%rd221, %rd220, %rd218;
	atom.global.add.f32 	%f745, [%rd221], %f801;
$L__BB1_115:
	ret;

}


// ===== COMPILED SASS (sm_100) =====

	.target	sm_100

	.elftype	@"ET_EXEC"


//--------------------- .note.nv.tkinfo           --------------------------
	.section	.note.nv.tkinfo,"",@"SHT_NOTE"
	.sectionflags	@"SHF_NOTE_NV_TKINFO"
	.tkinfo
        /*0018*/ 	.word	0x00000002
        /*0030*/ 	.string	""
        /*0030*/ 	.string	"ptxas"
        /*0030*/ 	.string	"Cuda compilation tools, release 13.0, V13.0.88"
        /*0030*/ 	.string	"Build cuda_13.0.r13.0/compiler.36424714_0"
        /*0030*/ 	.string	"-arch sm_100 -m 64 "



//--------------------- .note.nv.cuinfo           --------------------------
	.section	.note.nv.cuinfo,"",@"SHT_NOTE"
	.sectionflags	@"SHF_NOTE_NV_CUINFO"
        /*0018*/ 	.short	0x0002
        /*001a*/ 	.short	0x0064
        /*001c*/ 	.short	0x0082
	.zero		2


//--------------------- .nv.info                  --------------------------
	.section	.nv.info,"",@"SHT_CUDA_INFO"
	.align	4


	//----- nvinfo : EIATTR_REGCOUNT
	.align		4
        /*0000*/ 	.byte	0x04, 0x2f
        /*0002*/ 	.short	(.L_1 - .L_0)
	.align		4
.L_0:
        /*0004*/ 	.word	index@(_ZN10fuzzformer7kernels30fuzzy_attention_forward_kernelEPKfS2_S2_S2_S2_Pfiiii)
        /*0008*/ 	.word	0x00000020


	//----- nvinfo : EIATTR_FRAME_SIZE
	.align		4
.L_1:
        /*000c*/ 	.byte	0x04, 0x11
        /*000e*/ 	.short	(.L_3 - .L_2)
	.align		4
.L_2:
        /*0010*/ 	.word	index@($__internal_2_$__cuda_sm20_rcp_rn_f32_slowpath)
        /*0014*/ 	.word	0x00000000


	//----- nvinfo : EIATTR_FRAME_SIZE
	.align		4
.L_3:
        /*0018*/ 	.byte	0x04, 0x11
        /*001a*/ 	.short	(.L_5 - .L_4)
	.align		4
.L_4:
        /*001c*/ 	.word	index@(_ZN10fuzzformer7kernels30fuzzy_attention_forward_kernelEPKfS2_S2_S2_S2_Pfiiii)
        /*0020*/ 	.word	0x00000000


	//----- nvinfo : EIATTR_REGCOUNT
	.align		4
.L_5:
        /*0024*/ 	.byte	0x04, 0x2f
        /*0026*/ 	.short	(.L_7 - .L_6)
	.align		4
.L_6:
        /*0028*/ 	.word	index@(_ZN10fuzzformer7kernels31fuzzy_attention_backward_kernelEPKfS2_S2_S2_S2_S2_PfS3_S3_S3_S3_iiii)
        /*002c*/ 	.word	0x00000030


	//----- nvinfo : EIATTR_FRAME_SIZE
	.align		4
.L_7:
        /*0030*/ 	.byte	0x04, 0x11
        /*0032*/ 	.short	(.L_9 - .L_8)
	.align		4
.L_8:
        /*0034*/ 	.word	index@($__internal_1_$__cuda_sm3x_div_rn_noftz_f32_slowpath)
        /*0038*/ 	.word	0x00000000


	//----- nvinfo : EIATTR_FRAME_SIZE
	.align		4
.L_9:
        /*003c*/ 	.byte	0x04, 0x11
        /*003e*/ 	.short	(.L_11 - .L_10)
	.align		4
.L_10:
        /*0040*/ 	.word	index@($__internal_0_$__cuda_sm20_rcp_rn_f32_slowpath)
        /*0044*/ 	.word	0x00000000


	//----- nvinfo : EIATTR_FRAME_SIZE
	.align		4
.L_11:
        /*0048*/ 	.byte	0x04, 0x11
        /*004a*/ 	.short	(.L_13 - .L_12)
	.align		4
.L_12:
        /*004c*/ 	.word	index@(_ZN10fuzzformer7kernels31fuzzy_attention_backward_kernelEPKfS2_S2_S2_S2_S2_PfS3_S3_S3_S3_iiii)
        /*0050*/ 	.word	0x00000000


	//----- nvinfo : EIATTR_MIN_STACK_SIZE
	.align		4
.L_13:
        /*0054*/ 	.byte	0x04, 0x12
        /*0056*/ 	.short	(.L_15 - .L_14)
	.align		4
.L_14:
        /*0058*/ 	.word	index@(_ZN10fuzzformer7kernels31fuzzy_attention_backward_kernelEPKfS2_S2_S2_S2_S2_PfS3_S3_S3_S3_iiii)
        /*005c*/ 	.word	0x00000000


	//----- nvinfo : EIATTR_MIN_STACK_SIZE
	.align		4
.L_15:
        /*0060*/ 	.byte	0x04, 0x12
        /*0062*/ 	.short	(.L_17 - .L_16)
	.align		4
.L_16:
        /*0064*/ 	.word	index@(_ZN10fuzzformer7kernels30fuzzy_attention_forward_kernelEPKfS2_S2_S2_S2_Pfiiii)
        /*0068*/ 	.word	0x00000000
.L_17:


//--------------------- .nv.compat                --------------------------
	.section	.nv.compat,"",@"SHT_CUDA_COMPAT_INFO"
	.align	4
        /*0000*/ 	.byte	0x02, 0x09, 0x00, 0x00, 0x02, 0x02, 0x01, 0x00, 0x02, 0x05, 0x05, 0x00, 0x03, 0x07, 0x01, 0x01
        /*0010*/ 	.byte	0x02, 0x03, 0x00, 0x00, 0x02, 0x06, 0x01, 0x00, 0x04, 0x0b, 0x08, 0x00, 0x01, 0x00, 0x00, 0x00
        /*0020*/ 	.byte	0x00, 0x00, 0x00, 0x00


//--------------------- .nv.info._ZN10fuzzformer7kernels31fuzzy_attention_backward_kernelEPKfS2_S2_S2_S2_S2_PfS3_S3_S3_S3_iiii --------------------------
	.section	.nv.info._ZN10fuzzformer7kernels31fuzzy_attention_backward_kernelEPKfS2_S2_S2_S2_S2_PfS3_S3_S3_S3_iiii,"",@"SHT_CUDA_INFO"
	.sectionflags	@""
	.align	4


	//----- nvinfo : EIATTR_CUDA_API_VERSION
	.align		4
        /*0000*/ 	.byte	0x04, 0x37
        /*0002*/ 	.short	(.L_19 - .L_18)
.L_18:
        /*0004*/ 	.word	0x00000082


	//----- nvinfo : EIATTR_KPARAM_INFO
	.align		4
.L_19:
        /*0008*/ 	.byte	0x04, 0x17
        /*000a*/ 	.short	(.L_21 - .L_20)
.L_20:
        /*000c*/ 	.word	0x00000000
        /*0010*/ 	.short	0x000e
        /*0012*/ 	.short	0x0064
        /*0014*/ 	.byte	0x00, 0xf0, 0x11, 0x00


	//----- nvinfo : EIATTR_KPARAM_INFO
	.align		4
.L_21:
        /*0018*/ 	.byte	0x04, 0x17
        /*001a*/ 	.short	(.L_23 - .L_22)
.L_22:
        /*001c*/ 	.word	0x00000000
        /*0020*/ 	.short	0x000d
        /*0022*/ 	.short	0x0060
        /*0024*/ 	.byte	0x00, 0xf0, 0x11, 0x00


	//----- nvinfo : EIATTR_KPARAM_INFO
	.align		4
.L_23:
        /*0028*/ 	.byte	0x04, 0x17
        /*002a*/ 	.short	(.L_25 - .L_24)
.L_24:
        /*002c*/ 	.word	0x00000000
        /*0030*/ 	.short	0x000c
        /*0032*/ 	.short	0x005c
        /*0034*/ 	.byte	0x00, 0xf0, 0x11, 0x00


	//----- nvinfo : EIATTR_KPARAM_INFO
	.align		4
.L_25:
        /*0038*/ 	.byte	0x04, 0x17
        /*003a*/ 	.short	(.L_27 - .L_26)
.L_26:
        /*003c*/ 	.word	0x00000000
        /*0040*/ 	.short	0x000b
        /*0042*/ 	.short	0x0058
        /*0044*/ 	.byte	0x00, 0xf0, 0x11, 0x00


	//----- nvinfo : EIATTR_KPARAM_INFO
	.align		4
.L_27:
        /*0048*/ 	.byte	0x04, 0x17
        /*004a*/ 	.short	(.L_29 - .L_28)
.L_28:
        /*004c*/ 	.word	0x00000000
        /*0050*/ 	.short	0x000a
        /*0052*/ 	.short	0x0050
        /*0054*/ 	.byte	0x00, 0xf5, 0x21, 0x00


	//----- nvinfo : EIATTR_KPARAM_INFO
	.align		4
.L_29:
        /*0058*/ 	.byte	0x04, 0x17
        /*005a*/ 	.short	(.L_31 - .L_30)
.L_30:
        /*005c*/ 	.word	0x00000000
        /*0060*/ 	.short	0x0009
        /*0062*/ 	.short	0x0048
        /*0064*/ 	.byte	0x00, 0xf5, 0x21, 0x00


	//----- nvinfo : EIATTR_KPARAM_INFO
	.align		4
.L_31:
        /*0068*/ 	.byte	0x04, 0x17
        /*006a*/ 	.short	(.L_33 - .L_32)
.L_32:
        /*006c*/ 	.word	0x00000000
        /*0070*/ 	.short	0x0008
        /*0072*/ 	.short	0x0040
        /*0074*/ 	.byte	0x00, 0xf5, 0x21, 0x00


	//----- nvinfo : EIATTR_KPARAM_INFO
	.align		4
.L_33:
        /*0078*/ 	.byte	0x04, 0x17
        /*007a*/ 	.short	(.L_35 - .L_34)
.L_34:
        /*007c*/ 	.word	0x00000000
        /*0080*/ 	.short	0x0007
        /*0082*/ 	.short	0x0038
        /*0084*/ 	.byte	0x00, 0xf5, 0x21, 0x00


	//----- nvinfo : EIATTR_KPARAM_INFO
	.align		4
.L_35:
        /*0088*/ 	.byte	0x04, 0x17
        /*008a*/ 	.short	(.L_37 - .L_36)
.L_36:
        /*008c*/ 	.word	0x00000000
        /*0090*/ 	.short	0x0006
        /*0092*/ 	.short	0x0030
        /*0094*/ 	.byte	0x00, 0xf5, 0x21, 0x00


	//----- nvinfo : EIATTR_KPARAM_INFO
	.align		4
.L_37:
        /*0098*/ 	.byte	0x04, 0x17
        /*009a*/ 	.short	(.L_39 - .L_38)
.L_38:
        /*009c*/ 	.word	0x00000000
        /*00a0*/ 	.short	0x0005
        /*00a2*/ 	.short	0x0028
        /*00a4*/ 	.byte	0x00, 0xf5, 0x21, 0x00


	//----- nvinfo : EIATTR_KPARAM_INFO
	.align		4
.L_39:
        /*00a8*/ 	.byte	0x04, 0x17
        /*00aa*/ 	.short	(.L_41 - .L_40)
.L_40:
        /*00ac*/ 	.word	0x00000000
        /*00b0*/ 	.short	0x0004
        /*00b2*/ 	.short	0x0020
        /*00b4*/ 	.byte	0x00, 0xf5, 0x21, 0x00


	//----- nvinfo : EIATTR_KPARAM_INFO
	.align		4
.L_41:
        /*00b8*/ 	.byte	0x04, 0x17
        /*00ba*/ 	.short	(.L_43 - .L_42)
.L_42:
        /*00bc*/ 	.word	0x00000000
        /*00c0*/ 	.short	0x0003
        /*00c2*/ 	.short	0x0018
        /*00c4*/ 	.byte	0x00, 0xf5, 0x21, 0x00


	//----- nvinfo : EIATTR_KPARAM_INFO
	.align		4
.L_43:
        /*00c8*/ 	.byte	0x04, 0x17
        /*00ca*/ 	.short	(.L_45 - .L_44)
.L_44:
        /*00cc*/ 	.word	0x00000000
        /*00d0*/ 	.short	0x0002
        /*00d2*/ 	.short	0x0010
        /*00d4*/ 	.byte	0x00, 0xf5, 0x21, 0x00


	//----- nvinfo : EIATTR_KPARAM_INFO
	.align		4
.L_45:
        /*00d8*/ 	.byte	0x04, 0x17
        /*00da*/ 	.short	(.L_47 - .L_46)
.L_46:
        /*00dc*/ 	.word	0x00000000
        /*00e0*/ 	.short	0x0001
        /*00e2*/ 	.short	0x0008
        /*00e4*/ 	.byte	0x00, 0xf5, 0x21, 0x00


	//----- nvinfo : EIATTR_KPARAM_INFO
	.align		4
.L_47:
        /*00e8*/ 	.byte	0x04, 0x17
        /*00ea*/ 	.short	(.L_49 - .L_48)
.L_48:
        /*00ec*/ 	.word	0x00000000
        /*00f0*/ 	.short	0x0000
        /*00f2*/ 	.short	0x0000
        /*00f4*/ 	.byte	0x00, 0xf5, 0x21, 0x00


	//----- nvinfo : EIATTR_SPARSE_MMA_MASK
	.align		4
.L_49:
        /*00f8*/ 	.byte	0x03, 0x50
        /*00fa*/ 	.short	0x0000


	//----- nvinfo : EIATTR_MAXREG_COUNT
	.align		4
        /*00fc*/ 	.byte	0x03, 0x1b
        /*00fe*/ 	.short	0x00ff


	//----- nvinfo : EIATTR_MERCURY_ISA_VERSION
	.align		4
        /*0100*/ 	.byte	0x03, 0x5f
        /*0102*/ 	.short	0x0101


	//----- nvinfo : EIATTR_VRC_CTA_INIT_COUNT
	.align		4
        /*0104*/ 	.byte	0x02, 0x4a
	.zero		1
	.zero		1


	//----- nvinfo : EIATTR_EXIT_INSTR_OFFSETS
	.align		4
        /*0108*/ 	.byte	0x04, 0x1c
        /*010a*/ 	.short	(.L_51 - .L_50)


	//   ....[0]....
.L_50:
        /*010c*/ 	.word	0x000000b0


	//   ....[1]....
        /*0110*/ 	.word	0x00005970


	//----- nvinfo : EIATTR_CRS_STACK_SIZE
	.align		4
.L_51:
        /*0114*/ 	.byte	0x04, 0x1e
        /*0116*/ 	.short	(.L_53 - .L_52)
.L_52:
        /*0118*/ 	.word	0x00000000


	//----- nvinfo : EIATTR_CBANK_PARAM_SIZE
	.align		4
.L_53:
        /*011c*/ 	.byte	0x03, 0x19
        /*011e*/ 	.short	0x0068


	//----- nvinfo : EIATTR_PARAM_CBANK
	.align		4
        /*0120*/ 	.byte	0x04, 0x0a
        /*0122*/ 	.short	(.L_55 - .L_54)
	.align		4
.L_54:
        /*0124*/ 	.word	index@(.nv.constant0._ZN10fuzzformer7kernels31fuzzy_attention_backward_kernelEPKfS2_S2_S2_S2_S2_PfS3_S3_S3_S3_iiii)
        /*0128*/ 	.short	0x0380
        /*012a*/ 	.short	0x0068


	//----- nvinfo : EIATTR_SW_WAR
	.align		4
.L_55:
        /*012c*/ 	.byte	0x04, 0x36
        /*012e*/ 	.short	(.L_57 - .L_56)
.L_56:
        /*0130*/ 	.word	0x00000008
.L_57:


//--------------------- .nv.info._ZN10fuzzformer7kernels30fuzzy_attention_forward_kernelEPKfS2_S2_S2_S2_Pfiiii --------------------------
	.section	.nv.info._ZN10fuzzformer7kernels30fuzzy_attention_forward_kernelEPKfS2_S2_S2_S2_Pfiiii,"",@"SHT_CUDA_INFO"
	.sectionflags	@""
	.align	4


	//----- nvinfo : EIATTR_CUDA_API_VERSION
	.align		4
        /*0000*/ 	.byte	0x04, 0x37
        /*0002*/ 	.short	(.L_59 - .L_58)
.L_58:
        /*0004*/ 	.word	0x00000082


	//----- nvinfo : EIATTR_KPARAM_INFO
	.align		4
.L_59:
        /*0008*/ 	.byte	0x04, 0x17
        /*000a*/ 	.short	(.L_61 - .L_60)
.L_60:
        /*000c*/ 	.word	0x00000000
        /*0010*/ 	.short	0x0009
        /*0012*/ 	.short	0x003c
        /*0014*/ 	.byte	0x00, 0xf0, 0x11, 0x00


	//----- nvinfo : EIATTR_KPARAM_INFO
	.align		4
.L_61:
        /*0018*/ 	.byte	0x04, 0x17
        /*001a*/ 	.short	(.L_63 - .L_62)
.L_62:
        /*001c*/ 	.word	0x00000000
        /*0020*/ 	.short	0x0008
        /*0022*/ 	.short	0x0038
        /*0024*/ 	.byte	0x00, 0xf0, 0x11, 0x00


	//----- nvinfo : EIATTR_KPARAM_INFO
	.align		4
.L_63:
        /*0028*/ 	.byte	0x04, 0x17
        /*002a*/ 	.short	(.L_65 - .L_64)
.L_64:
        /*002c*/ 	.word	0x00000000
        /*0030*/ 	.short	0x0007
        /*0032*/ 	.short	0x0034
        /*0034*/ 	.byte	0x00, 0xf0, 0x11, 0x00


	//----- nvinfo : EIATTR_KPARAM_INFO
	.align		4
.L_65:
        /*0038*/ 	.byte	0x04, 0x17
        /*003a*/ 	.short	(.L_67 - .L_66)
.L_66:
        /*003c*/ 	.word	0x00000000
        /*0040*/ 	.short	0x0006
        /*0042*/ 	.short	0x0030
        /*0044*/ 	.byte	0x00, 0xf0, 0x11, 0x00


	//----- nvinfo : EIATTR_KPARAM_INFO
	.align		4
.L_67:
        /*0048*/ 	.byte	0x04, 0x17
        /*004a*/ 	.short	(.L_69 - .L_68)
.L_68:
        /*004c*/ 	.word	0x00000000
        /*0050*/ 	.short	0x0005
        /*0052*/ 	.short	0x0028
        /*0054*/ 	.byte	0x00, 0xf5, 0x21, 0x00


	//----- nvinfo : EIATTR_KPARAM_INFO
	.align		4
.L_69:
        /*0058*/ 	.byte	0x04, 0x17
        /*005a*/ 	.short	(.L_71 - .L_70)
.L_70:
        /*005c*/ 	.word	0x00000000
        /*0060*/ 	.short	0x0004
        /*0062*/ 	.short	0x0020
        /*0064*/ 	.byte	0x00, 0xf5, 0x21, 0x00


	//----- nvinfo : EIATTR_KPARAM_INFO
	.align		4
.L_71:
        /*0068*/ 	.byte	0x04, 0x17
        /*006a*/ 	.short	(.L_73 - .L_72)
.L_72:
        /*006c*/ 	.word	0x00000000
        /*0070*/ 	.short	0x0003
        /*0072*/ 	.short	0x0018
        /*0074*/ 	.byte	0x00, 0xf5, 0x21, 0x00


	//----- nvinfo : EIATTR_KPARAM_INFO
	.align		4
.L_73:
        /*0078*/ 	.byte	0x04, 0x17
        /*007a*/ 	.short	(.L_75 - .L_74)
.L_74:
        /*007c*/ 	.word	0x00000000
        /*0080*/ 	.short	0x0002
        /*0082*/ 	.short	0x0010
        /*0084*/ 	.byte	0x00, 0xf5, 0x21, 0x00


	//----- nvinfo : EIATTR_KPARAM_INFO
	.align		4
.L_75:
        /*0088*/ 	.byte	0x04, 0x17
        /*008a*/ 	.short	(.L_77 - .L_76)
.L_76:
        /*008c*/ 	.word	0x00000000
        /*0090*/ 	.short	0x0001
        /*0092*/ 	.short	0x0008
        /*0094*/ 	.byte	0x00, 0xf5, 0x21, 0x00


	//----- nvinfo : EIATTR_KPARAM_INFO
	.align		4
.L_77:
        /*0098*/ 	.byte	0x04, 0x17
        /*009a*/ 	.short	(.L_79 - .L_78)
.L_78:
        /*009c*/ 	.word	0x00000000
        /*00a0*/ 	.short	0x0000
        /*00a2*/ 	.short	0x0000
        /*00a4*/ 	.byte	0x00, 0xf5, 0x21, 0x00


	//----- nvinfo : EIATTR_SPARSE_MMA_MASK
	.align		4
.L_79:
        /*00a8*/ 	.byte	0x03, 0x50
        /*00aa*/ 	.short	0x0000


	//----- nvinfo : EIATTR_MAXREG_COUNT
	.align		4
        /*00ac*/ 	.byte	0x03, 0x1b
        /*00ae*/ 	.short	0x00ff


	//----- nvinfo : EIATTR_MERCURY_ISA_VERSION
	.align		4
        /*00b0*/ 	.byte	0x03, 0x5f
        /*00b2*/ 	.short	0x0101


	//----- nvinfo : EIATTR_VRC_CTA_INIT_COUNT
	.align		4
        /*00b4*/ 	.byte	0x02, 0x4a
	.zero		1
	.zero		1


	//----- nvinfo : EIATTR_EXIT_INSTR_OFFSETS
	.align		4
        /*00b8*/ 	.byte	0x04, 0x1c
        /*00ba*/ 	.short	(.L_81 - .L_80)


	//   ....[0]....
.L_80:
        /*00bc*/ 	.word	0x000000a0


	//   ....[1]....
        /*00c0*/ 	.word	0x00001930


	//   ....[2]....
        /*00c4*/ 	.word	0x00001940


	//   ....[3]....
        /*00c8*/ 	.word	0x00003030


	//----- nvinfo : EIATTR_CRS_STACK_SIZE
	.align		4
.L_81:
        /*00cc*/ 	.byte	0x04, 0x1e
        /*00ce*/ 	.short	(.L_83 - .L_82)
.L_82:
        /*00d0*/ 	.word	0x00000000


	//----- nvinfo : EIATTR_CBANK_PARAM_SIZE
	.align		4
.L_83:
        /*00d4*/ 	.byte	0x03, 0x19
        /*00d6*/ 	.short	0x0040


	//----- nvinfo : EIATTR_PARAM_CBANK
	.align		4
        /*00d8*/ 	.byte	0x04, 0x0a
        /*00da*/ 	.short	(.L_85 - .L_84)
	.align		4
.L_84:
        /*00dc*/ 	.word	index@(.nv.constant0._ZN10fuzzformer7kernels30fuzzy_attention_forward_kernelEPKfS2_S2_S2_S2_Pfiiii)
        /*00e0*/ 	.short	0x0380
        /*00e2*/ 	.short	0x0040


	//----- nvinfo : EIATTR_SW_WAR
	.align		4
.L_85:
        /*00e4*/ 	.byte	0x04, 0x36
        /*00e6*/ 	.short	(.L_87 - .L_86)
.L_86:
        /*00e8*/ 	.word	0x00000008
.L_87:


//--------------------- .nv.callgraph             --------------------------
	.section	.nv.callgraph,"",@"SHT_CUDA_CALLGRAPH"
	.align	4
	.sectionentsize	8
	.align		4
        /*0000*/ 	.word	0x00000000
	.align		4
        /*0004*/ 	.word	0xffffffff
	.align		4
        /*0008*/ 	.word	0x00000000
	.align		4
        /*000c*/ 	.word	0xfffffffe
	.align		4
        /*0010*/ 	.word	0x00000000
	.align		4
        /*0014*/ 	.word	0xfffffffd
	.align		4
        /*0018*/ 	.word	0x00000000
	.align		4
        /*001c*/ 	.word	0xfffffffc


//--------------------- .text._ZN10fuzzformer7kernels31fuzzy_attention_backward_kernelEPKfS2_S2_S2_S2_S2_PfS3_S3_S3_S3_iiii --------------------------
	.section	.text._ZN10fuzzformer7kernels31fuzzy_attention_backward_kernelEPKfS2_S2_S2_S2_S2_PfS3_S3_S3_S3_iiii,"ax",@progbits
	.align	128
        .global         _ZN10fuzzformer7kernels31fuzzy_attention_backward_kernelEPKfS2_S2_S2_S2_S2_PfS3_S3_S3_S3_iiii
        .type           _ZN10fuzzformer7kernels31fuzzy_attention_backward_kernelEPKfS2_S2_S2_S2_S2_PfS3_S3_S3_S3_iiii,@function
        .size           _ZN10fuzzformer7kernels31fuzzy_attention_backward_kernelEPKfS2_S2_S2_S2_S2_PfS3_S3_S3_S3_iiii,(.L_x_123 - _ZN10fuzzformer7kernels31fuzzy_attention_backward_kernelEPKfS2_S2_S2_S2_S2_PfS3_S3_S3_S3_iiii)
        .other          _ZN10fuzzformer7kernels31fuzzy_attention_backward_kernelEPKfS2_S2_S2_S2_S2_PfS3_S3_S3_S3_iiii,@"STO_CUDA_ENTRY STV_DEFAULT"
_ZN10fuzzformer7kernels31fuzzy_attention_backward_kernelEPKfS2_S2_S2_S2_S2_PfS3_S3_S3_S3_iiii:
.text._ZN10fuzzformer7kernels31fuzzy_attention_backward_kernelEPKfS2_S2_S2_S2_S2_PfS3_S3_S3_S3_iiii:
[----:B------:R-:W-:Y:S01]  /*0000*/  LDC R1, c[0x0][0x37c] ;  /* 0x0000df00ff017b82 */ /* 0x000fe20000000800 */
[----:B------:R-:W0:Y:S07]  /*0010*/  S2R R5, SR_TID.X ;  /* 0x0000000000057919 */ /* 0x000e2e0000002100 */
[----:B------:R-:W1:Y:S01]  /*0020*/  LDC.64 R2, c[0x0][0x3d8] ;  /* 0x0000f600ff027b82 */ /* 0x000e620000000a00 */
[----:B------:R-:W2:Y:S07]  /*0030*/  LDCU UR5, c[0x0][0x3e0] ;  /* 0x00007c00ff0577ac */ /* 0x000eae0008000800 */
[----:B------:R-:W0:Y:S08]  /*0040*/  S2UR UR4, SR_CTAID.X ;  /* 0x00000000000479c3 */ /* 0x000e300000002500 */
[----:B------:R-:W0:Y:S01]  /*0050*/  LDC R0, c[0x0][0x360] ;  /* 0x0000d800ff007b82 */ /* 0x000e220000000800 */
[----:B--2---:R-:W-:Y:S01]  /*0060*/  MOV R7, UR5 ;  /* 0x0000000500077c02 */ /* 0x004fe20008000f00 */
[----:B-1----:R-:W-:-:S02]  /*0070*/  IMAD R2, R3, R2, RZ ;  /* 0x0000000203027224 */ /* 0x002fc400078e02ff */
[----:B0-----:R-:W-:Y:S02]  /*0080*/  IMAD R0, R0, UR4, R5 ;  /* 0x0000000400007c24 */ /* 0x001fe4000f8e0205 */
[----:B------:R-:W-:-:S05]  /*0090*/  IMAD R5, R2, R7, RZ ;  /* 0x0000000702057224 */ /* 0x000fca00078e02ff */
[----:B------:R-:W-:-:S13]  /*00a0*/  ISETP.GE.AND P0, PT, R0, R5, PT ;  /* 0x000000050000720c */ /* 0x000fda0003f06270 */
[----:B------:R-:W-:Y:S05]  /*00b0*/  @P0 EXIT ;  /* 0x000000000000094d */ /* 0x000fea0003800000 */
[----:B------:R-:W-:Y:S01]  /*00c0*/  IABS R9, R7 ;  /* 0x0000000700097213 */ /* 0x000fe20000000000 */
[----:B------:R-:W0:Y:S01]  /*00d0*/  LDCU.64 UR10, c[0x0][0x358] ;  /* 0x00006b00ff0a77ac */ /* 0x000e220008000a00 */
[----:B------:R-:W-:Y:S01]  /*00e0*/  IABS R13, R3 ;  /* 0x00000003000d7213 */ /* 0x000fe20000000000 */
[----:B------:R-:W1:Y:S01]  /*00f0*/  LDC.64 R20, c[0x0][0x3b0] ;  /* 0x0000ec00ff147b82 */ /* 0x000e620000000a00 */
[----:B------:R-:W2:Y:S01]  /*0100*/  I2F.RP R2, R9 ;  /* 0x0000000900027306 */ /* 0x000ea20000209400 */
[----:B------:R-:W-:Y:S01]  /*0110*/  IABS R8, R0 ;  /* 0x0000000000087213 */ /* 0x000fe20000000000 */
[----:B------:R-:W3:Y:S06]  /*0120*/  LDCU UR6, c[0x0][0x3e4] ;  /* 0x00007c80ff0677ac */ /* 0x000eec0008000800 */
[----:B--2---:R-:W2:Y:S02]  /*0130*/  MUFU.RCP R2, R2 ;  /* 0x0000000200027308 */ /* 0x004ea40000001000 */
[----:B--2---:R-:W-:-:S06]  /*0140*/  IADD3 R4, PT, PT, R2, 0xffffffe, RZ ;  /* 0x0ffffffe02047810 */ /* 0x004fcc0007ffe0ff */
[----:B------:R2:W4:Y:S02]  /*0150*/  F2I.FTZ.U32.TRUNC.NTZ R5, R4 ;  /* 0x0000000400057305 */ /* 0x000524000021f000 */
[----:B--2---:R-:W-:Y:S01]  /*0160*/  HFMA2 R4, -RZ, RZ, 0, 0 ;  /* 0x00000000ff047431 */ /* 0x004fe200000001ff */
[----:B----4-:R-:W-:-:S05]  /*0170*/  IADD3 R6, PT, PT, RZ, -R5, RZ ;  /* 0x80000005ff067210 */ /* 0x010fca0007ffe0ff */
[----:B------:R-:W-:Y:S02]  /*0180*/  IMAD R11, R6, R9, RZ ;  /* 0x00000009060b7224 */ /* 0x000fe400078e02ff */
[----:B------:R-:W2:Y:S02]  /*0190*/  I2F.RP R6, R13 ;  /* 0x0000000d00067306 */ /* 0x000ea40000209400 */
[----:B------:R-:W-:Y:S02]  /*01a0*/  IMAD.HI.U32 R5, R5, R11, R4 ;  /* 0x0000000b05057227 */ /* 0x000fe400078e0004 */
[----:B------:R-:W4:Y:S04]  /*01b0*/  LDC.64 R10, c[0x0][0x3a8] ;  /* 0x0000ea00ff0a7b82 */ /* 0x000f280000000a00 */
[----:B------:R-:W-:-:S05]  /*01c0*/  IMAD.HI.U32 R2, R5, R8, RZ ;  /* 0x0000000805027227 */ /* 0x000fca00078e00ff */
[----:B------:R-:W-:Y:S01]  /*01d0*/  IADD3 R4, PT, PT, -R2, RZ, RZ ;  /* 0x000000ff02047210 */ /* 0x000fe20007ffe1ff */
[----:B--2---:R-:W2:Y:S04]  /*01e0*/  MUFU.RCP R6, R6 ;  /* 0x0000000600067308 */ /* 0x004ea80000001000 */
[----:B------:R-:W-:-:S05]  /*01f0*/  IMAD R4, R9, R4, R8 ;  /* 0x0000000409047224 */ /* 0x000fca00078e0208 */
[----:B------:R-:W-:Y:S02]  /*0200*/  ISETP.GT.U32.AND P1, PT, R9, R4, PT ;  /* 0x000000040900720c */ /* 0x000fe40003f24070 */
[----:B--2---:R-:W-:-:S11]  /*0210*/  IADD3 R5, PT, PT, R6, 0xffffffe, RZ ;  /* 0x0ffffffe06057810 */ /* 0x004fd60007ffe0ff */
[-C--:B------:R-:W-:Y:S01]  /*0220*/  @!P1 IADD3 R4, PT, PT, R4, -R9.reuse, RZ ;  /* 0x8000000904049210 */ /* 0x080fe20007ffe0ff */
[----:B------:R-:W2:Y:S01]  /*0230*/  F2I.FTZ.U32.TRUNC.NTZ R5, R5 ;  /* 0x0000000500057305 */ /* 0x000ea2000021f000 */
[----:B------:R-:W-:Y:S02]  /*0240*/  @!P1 IADD3 R2, PT, PT, R2, 0x1, RZ ;  /* 0x0000000102029810 */ /* 0x000fe40007ffe0ff */
[----:B------:R-:W-:Y:S02]  /*0250*/  ISETP.GE.U32.AND P0, PT, R4, R9, PT ;  /* 0x000000090400720c */ /* 0x000fe40003f06070 */
[----:B------:R-:W-:Y:S02]  /*0260*/  LOP3.LUT R4, R0, R7, RZ, 0x3c, !PT ;  /* 0x0000000700047212 */ /* 0x000fe400078e3cff */
[----:B------:R-:W-:Y:S02]  /*0270*/  ISETP.NE.AND P1, PT, R7, RZ, PT ;  /* 0x000000ff0700720c */ /* 0x000fe40003f25270 */
[----:B------:R-:W-:Y:S01]  /*0280*/  ISETP.GE.AND P2, PT, R4, RZ, PT ;  /* 0x000000ff0400720c */ /* 0x000fe20003f46270 */
[----:B------:R-:W-:-:S06]  /*0290*/  HFMA2 R4, -RZ, RZ, 0, 0 ;  /* 0x00000000ff047431 */ /* 0x000fcc00000001ff */
[----:B------:R-:W-:-:S04]  /*02a0*/  @P0 IADD3 R2, PT, PT, R2, 0x1, RZ ;  /* 0x0000000102020810 */ /* 0x000fc80007ffe0ff */
[----:B------:R-:W-:Y:S02]  /*02b0*/  MOV R6, R2 ;  /* 0x0000000200067202 */ /* 0x000fe40000000f00 */
[----:B--2---:R-:W-:Y:S02]  /*02c0*/  IADD3 R2, PT, PT, RZ, -R5, RZ ;  /* 0x80000005ff027210 */ /* 0x004fe40007ffe0ff */
[----:B------:R-:W-:Y:S02]  /*02d0*/  @!P2 IADD3 R6, PT, PT, -R6, RZ, RZ ;  /* 0x000000ff0606a210 */ /* 0x000fe40007ffe1ff */
[----:B------:R-:W-:Y:S01]  /*02e0*/  @!P1 LOP3.LUT R6, RZ, R7, RZ, 0x33, !PT ;  /* 0x00000007ff069212 */ /* 0x000fe200078e33ff */
[----:B------:R-:W-:-:S03]  /*02f0*/  IMAD R9, R2, R13, RZ ;  /* 0x0000000d02097224 */ /* 0x000fc600078e02ff */
[----:B------:R-:W-:Y:S01]  /*0300*/  IABS R2, R6 ;  /* 0x0000000600027213 */ /* 0x000fe20000000000 */
[----:B------:R-:W-:Y:S01]  /*0310*/  IMAD.HI.U32 R4, R5, R9, R4 ;  /* 0x0000000905047227 */ /* 0x000fe200078e0004 */
[----:B------:R-:W-:Y:S01]  /*0320*/  ISETP.GE.AND P2, PT, R6, RZ, PT ;  /* 0x000000ff0600720c */ /* 0x000fe20003f46270 */
[----:B------:R-:W2:Y:S04]  /*0330*/  LDC.64 R8, c[0x0][0x3a0] ;  /* 0x0000e800ff087b82 */ /* 0x000ea80000000a00 */
[----:B------:R-:W-:-:S05]  /*0340*/  IMAD.HI.U32 R4, R4, R2, RZ ;  /* 0x0000000204047227 */ /* 0x000fca00078e00ff */
[----:B------:R-:W-:-:S05]  /*0350*/  IADD3 R4, PT, PT, -R4, RZ, RZ ;  /* 0x000000ff04047210 */ /* 0x000fca0007ffe1ff */
[----:B------:R-:W-:-:S05]  /*0360*/  IMAD R2, R13, R4, R2 ;  /* 0x000000040d027224 */ /* 0x000fca00078e0202 */
[----:B------:R-:W-:-:S13]  /*0370*/  ISETP.GT.U32.AND P0, PT, R13, R2, PT ;  /* 0x000000020d00720c */ /* 0x000fda0003f04070 */
[----:B------:R-:W-:Y:S02]  /*0380*/  @!P0 IADD3 R2, PT, PT, R2, -R13, RZ ;  /* 0x8000000d02028210 */ /* 0x000fe40007ffe0ff */
[----:B------:R-:W-:Y:S02]  /*0390*/  ISETP.NE.AND P0, PT, R3, RZ, PT ;  /* 0x000000ff0300720c */ /* 0x000fe40003f05270 */
[----:B------:R-:W-:-:S13]  /*03a0*/  ISETP.GT.U32.AND P1, PT, R13, R2, PT ;  /* 0x000000020d00720c */ /* 0x000fda0003f24070 */
[----:B------:R-:W-:-:S04]  /*03b0*/  @!P1 IADD3 R2, PT, PT, R2, -R13, RZ ;  /* 0x8000000d02029210 */ /* 0x000fc80007ffe0ff */
[----:B------:R-:W-:Y:S02]  /*03c0*/  @!P2 IADD3 R2, PT, PT, -R2, RZ, RZ ;  /* 0x000000ff0202a210 */ /* 0x000fe40007ffe1ff */
[----:B------:R-:W-:-:S05]  /*03d0*/  @!P0 LOP3.LUT R2, RZ, R3, RZ, 0x33, !PT ;  /* 0x00000003ff028212 */ /* 0x000fca00078e33ff */
[----:B--2---:R-:W-:-:S04]  /*03e0*/  IMAD.WIDE R8, R2, 0x4, R8 ;  /* 0x0000000402087825 */ /* 0x004fc800078e0208 */
[----:B----4-:R-:W-:Y:S01]  /*03f0*/  IMAD.WIDE R10, R2, 0x4, R10 ;  /* 0x00000004020a7825 */ /* 0x010fe200078e020a */
[----:B0-----:R0:W5:Y:S04]  /*0400*/  LDG.E.CONSTANT R3, desc[UR10][R8.64] ;  /* 0x0000000a08037981 */ /* 0x001168000c1e9900 */
[----:B------:R0:W5:Y:S01]  /*0410*/  LDG.E.CONSTANT R4, desc[UR10][R10.64] ;  /* 0x0000000a0a047981 */ /* 0x000162000c1e9900 */
[----:B---3--:R-:W-:Y:S01]  /*0420*/  UISETP.GE.AND UP0, UPT, UR6, 0x1, UPT ;  /* 0x000000010600788c */ /* 0x008fe2000bf06270 */
[----:B------:R-:W-:Y:S01]  /*0430*/  IMAD R5, R6, R7, RZ ;  /* 0x0000000706057224 */ /* 0x000fe200078e02ff */
[----:B------:R-:W-:Y:S02]  /*0440*/  UIADD3 UR7, UPT, UPT, UR6, -0x1, URZ ;  /* 0xffffffff06077890 */ /* 0x000fe4000fffe0ff */
[----:B------:R-:W-:-:S02]  /*0450*/  IMAD R13, R0, UR6, RZ ;  /* 0x00000006000d7c24 */ /* 0x000fc4000f8e02ff */
[----:B------:R-:W-:Y:S02]  /*0460*/  IMAD R5, R5, UR6, RZ ;  /* 0x0000000605057c24 */ /* 0x000fe4000f8e02ff */
[----:B-1----:R-:W-:Y:S01]  /*0470*/  IMAD.WIDE R20, R13, 0x4, R20 ;  /* 0x000000040d147825 */ /* 0x002fe200078e0214 */
[----:B------:R-:W-:Y:S02]  /*0480*/  SHF.R.S32.HI R0, RZ, 0x1f, R13 ;  /* 0x0000001fff007819 */ /* 0x000fe4000001140d */
[----:B------:R-:W-:Y:S01]  /*0490*/  SHF.R.S32.HI R6, RZ, 0x1f, R5 ;  /* 0x0000001fff067819 */ /* 0x000fe20000011405 */
[----:B0-----:R-:W-:Y:S06]  /*04a0*/  BRA.U !UP0, `(.L_x_0) ;  /* 0x0000000508007547 */ /* 0x001fec000b800000 */
[----:B------:R-:W-:Y:S02]  /*04b0*/  UISETP.GE.U32.AND UP1, UPT, UR7, 0xf, UPT ;  /* 0x0000000f0700788c */ /* 0x000fe4000bf26070 */
[----:B------:R-:W-:Y:S01]  /*04c0*/  ULOP3.LUT UR5, UR6, 0xf, URZ, 0xc0, !UPT ;  /* 0x0000000f06057892 */ /* 0x000fe2000f8ec0ff */
[----:B------:R-:W-:-:S03]  /*04d0*/  UMOV UR4, URZ ;  /* 0x000000ff00047c82 */ /* 0x000fc60008000000 */
[----:B------:R-:W-:-:S03]  /*04e0*/  UISETP.NE.AND UP2, UPT, UR5, URZ, UPT ;  /* 0x000000ff0500728c */ /* 0x000fc6000bf45270 */
[----:B------:R-:W-:Y:S08]  /*04f0*/  BRA.U !UP1, `(.L_x_1) ;  /* 0x0000000109587547 */ /* 0x000ff0000b800000 */
[----:B------:R-:W-:Y:S01]  /*0500*/  MOV R11, RZ ;  /* 0x000000ff000b7202 */ /* 0x000fe20000000f00 */
[----:B------:R-:W-:-:S12]  /*0510*/  ULOP3.LUT UR4, UR6, 0x7ffffff0, URZ, 0xc0, !UPT ;  /* 0x7ffffff006047892 */ /* 0x000fd8000f8ec0ff */
.L_x_2:
[C---:B0-----:R-:W-:Y:S01]  /*0520*/  IMAD.WIDE.U32 R8, R11.reuse, 0x4, R20 ;  /* 0x000000040b087825 */ /* 0x041fe200078e0014 */
[----:B------:R-:W-:-:S04]  /*0530*/  IADD3 R11, PT, PT, R11, 0x10, RZ ;  /* 0x000000100b0b7810 */ /* 0x000fc80007ffe0ff */
[----:B------:R0:W-:Y:S01]  /*0540*/  STG.E desc[UR10][R8.64], RZ ;  /* 0x000000ff08007986 */ /* 0x0001e2000c10190a */
[----:B------:R-:W-:-:S03]  /*0550*/  ISETP.NE.AND P0, PT, R11, UR4, PT ;  /* 0x000000040b007c0c */ /* 0x000fc6000bf05270 */
[----:B------:R0:W-:Y:S04]  /*0560*/  STG.E desc[UR10][R8.64+0x4], RZ ;  /* 0x000004ff08007986 */ /* 0x0001e8000c10190a */
        /* <DEDUP_REMOVED lines=13> */
[----:B------:R0:W-:Y:S01]  /*0640*/  STG.E desc[UR10][R8.64+0x3c], RZ ;  /* 0x00003cff08007986 */ /* 0x0001e2000c10190a */
[----:B------:R-:W-:Y:S05]  /*0650*/  @P0 BRA `(.L_x_2) ;  /* 0xfffffffc00b00947 */ /* 0x000fea000383ffff */
.L_x_1:
[----:B------:R-:W-:Y:S05]  /*0660*/  BRA.U !UP2, `(.L_x_0) ;  /* 0x000000010a907547 */ /* 0x000fea000b800000 */
[----:B------:R-:W-:Y:S02]  /*0670*/  UISETP.GE.U32.AND UP1, UPT, UR5, 0x8, UPT ;  /* 0x000000080500788c */ /* 0x000fe4000bf26070 */
[----:B------:R-:W-:-:S04]  /*0680*/  ULOP3.LUT UR8, UR6, 0x7, URZ, 0xc0, !UPT ;  /* 0x0000000706087892 */ /* 0x000fc8000f8ec0ff */
[----:B------:R-:W-:-:S03]  /*0690*/  UISETP.NE.AND UP2, UPT, UR8, URZ, UPT ;  /* 0x000000ff0800728c */ /* 0x000fc6000bf45270 */
[----:B------:R-:W-:Y:S08]  /*06a0*/  BRA.U !UP1, `(.L_x_3) ;  /* 0x00000001092c7547 */ /* 0x000ff0000b800000 */
[----:B0-----:R-:W-:Y:S01]  /*06b0*/  MOV R9, UR4 ;  /* 0x0000000400097c02 */ /* 0x001fe20008000f00 */
[----:B------:R-:W-:-:S04]  /*06c0*/  UIADD3 UR4, UPT, UPT, UR4, 0x8, URZ ;  /* 0x0000000804047890 */ /* 0x000fc8000fffe0ff */
[----:B------:R-:W-:-:S05]  /*06d0*/  IMAD.WIDE.U32 R8, R9, 0x4, R20 ;  /* 0x0000000409087825 */ /* 0x000fca00078e0014 */
[----:B------:R1:W-:Y:S04]  /*06e0*/  STG.E desc[UR10][R8.64], RZ ;  /* 0x000000ff08007986 */ /* 0x0003e8000c10190a */
[----:B------:R1:W-:Y:S04]  /*06f0*/  STG.E desc[UR10][R8.64+0x4], RZ ;  /* 0x000004ff08007986 */ /* 0x0003e8000c10190a */
[----:B------:R1:W-:Y:S04]  /*0700*/  STG.E desc[UR10][R8.64+0x8], RZ ;  /* 0x000008ff08007986 */ /* 0x0003e8000c10190a */
[----:B------:R1:W-:Y:S04]  /*0710*/  STG.E desc[UR10][R8.64+0xc], RZ ;  /* 0x00000cff08007986 */ /* 0x0003e8000c10190a */
[----:B------:R1:W-:Y:S04]  /*0720*/  STG.E desc[UR10][R8.64+0x10], RZ ;  /* 0x000010ff08007986 */ /* 0x0003e8000c10190a */
[----:B------:R1:W-:Y:S04]  /*0730*/  STG.E desc[UR10][R8.64+0x14], RZ ;  /* 0x000014ff08007986 */ /* 0x0003e8000c10190a */
[----:B------:R1:W-:Y:S04]  /*0740*/  STG.E desc[UR10][R8.64+0x18], RZ ;  /* 0x000018ff08007986 */ /* 0x0003e8000c10190a */
[----:B------:R1:W-:Y:S02]  /*0750*/  STG.E desc[UR10][R8.64+0x1c], RZ ;  /* 0x00001cff08007986 */ /* 0x0003e4000c10190a */
.L_x_3:
[----:B------:R-:W-:Y:S05]  /*0760*/  BRA.U !UP2, `(.L_x_0) ;  /* 0x000000010a507547 */ /* 0x000fea000b800000 */
[----:B------:R-:W-:Y:S01]  /*0770*/  UISETP.GE.U32.AND UP1, UPT, UR8, 0x4, UPT ;  /* 0x000000040800788c */ /* 0x000fe2000bf26070 */
[----:B01----:R-:W-:Y:S01]  /*0780*/  MOV R9, UR4 ;  /* 0x0000000400097c02 */ /* 0x003fe20008000f00 */
[----:B------:R-:W-:-:S04]  /*0790*/  ULOP3.LUT UR8, UR6, 0x3, URZ, 0xc0, !UPT ;  /* 0x0000000306087892 */ /* 0x000fc8000f8ec0ff */
[----:B------:R-:W-:-:S05]  /*07a0*/  PLOP3.LUT P0, PT, PT, PT, UP1, 0x80, 0x8 ;  /* 0x000000000008781c */ /* 0x000fca0003f0f018 */
[----:B------:R-:W-:Y:S02]  /*07b0*/  @UP1 UIADD3 UR4, UPT, UPT, UR4, 0x4, URZ ;  /* 0x0000000404041890 */ /* 0x000fe4000fffe0ff */
[----:B------:R-:W-:-:S06]  /*07c0*/  UISETP.NE.AND UP1, UPT, UR8, URZ, UPT ;  /* 0x000000ff0800728c */ /* 0x000fcc000bf25270 */
[----:B------:R-:W-:-:S05]  /*07d0*/  @P0 IMAD.WIDE.U32 R8, R9, 0x4, R20 ;  /* 0x0000000409080825 */ /* 0x000fca00078e0014 */
[----:B------:R2:W-:Y:S04]  /*07e0*/  @P0 STG.E desc[UR10][R8.64], RZ ;  /* 0x000000ff08000986 */ /* 0x0005e8000c10190a */
[----:B------:R2:W-:Y:S04]  /*07f0*/  @P0 STG.E desc[UR10][R8.64+0x4], RZ ;  /* 0x000004ff08000986 */ /* 0x0005e8000c10190a */
[----:B------:R2:W-:Y:S04]  /*0800*/  @P0 STG.E desc[UR10][R8.64+0x8], RZ ;  /* 0x000008ff08000986 */ /* 0x0005e8000c10190a */
[----:B------:R2:W-:Y:S01]  /*0810*/  @P0 STG.E desc[UR10][R8.64+0xc], RZ ;  /* 0x00000cff08000986 */ /* 0x0005e2000c10190a */
[----:B------:R-:W-:Y:S05]  /*0820*/  BRA.U !UP1, `(.L_x_0) ;  /* 0x0000000109207547 */ /* 0x000fea000b800000 */
[----:B------:R-:W-:-:S05]  /*0830*/  UMOV UR5, URZ ;  /* 0x000000ff00057c82 */ /* 0x000fca0008000000 */
.L_x_4:
[----:B--23--:R-:W-:Y:S01]  /*0840*/  MOV R9, UR4 ;  /* 0x0000000400097c02 */ /* 0x00cfe20008000f00 */
[----:B------:R-:W-:Y:S02]  /*0850*/  UIADD3 UR5, UPT, UPT, UR5, 0x1, URZ ;  /* 0x0000000105057890 */ /* 0x000fe4000fffe0ff */
[----:B------:R-:W-:Y:S02]  /*0860*/  UIADD3 UR4, UPT, UPT, UR4, 0x1, URZ ;  /* 0x0000000104047890 */ /* 0x000fe4000fffe0ff */
[----:B------:R-:W-:Y:S01]  /*0870*/  IMAD.WIDE.U32 R8, R9, 0x4, R20 ;  /* 0x0000000409087825 */ /* 0x000fe200078e0014 */
[----:B------:R-:W-:-:S04]  /*0880*/  UISETP.NE.AND UP1, UPT, UR5, UR8, UPT ;  /* 0x000000080500728c */ /* 0x000fc8000bf25270 */
[----:B------:R3:W-:Y:S05]  /*0890*/  STG.E desc[UR10][R8.64], RZ ;  /* 0x000000ff08007986 */ /* 0x0007ea000c10190a */
[----:B------:R-:W-:Y:S05]  /*08a0*/  BRA.U UP1, `(.L_x_4) ;  /* 0xfffffffd01e47547 */ /* 0x000fea000b83ffff */
.L_x_0:
[----:B------:R-:W4:Y:S01]  /*08b0*/  LDCU.64 UR4, c[0x0][0x388] ;  /* 0x00007100ff0477ac */ /* 0x000f220008000a00 */
[----:B------:R-:W-:Y:S02]  /*08c0*/  ISETP.GE.AND P0, PT, R7, 0x1, PT ;  /* 0x000000010700780c */ /* 0x000fe40003f06270 */
[C---:B0123--:R-:W-:Y:S01]  /*08d0*/  SHF.L.U32 R9, R13.reuse, 0x2, RZ ;  /* 0x000000020d097819 */ /* 0x04ffe200000006ff */
[----:B------:R-:W0:Y:S01]  /*08e0*/  LDCU.64 UR8, c[0x0][0x390] ;  /* 0x00007200ff0877ac */ /* 0x000e220008000a00 */
[----:B------:R-:W-:Y:S02]  /*08f0*/  SHF.L.U64.HI R8, R13, 0x2, R0 ;  /* 0x000000020d087819 */ /* 0x000fe40000010200 */
[----:B------:R-:W-:Y:S02]  /*0900*/  MOV R11, RZ ;  /* 0x000000ff000b7202 */ /* 0x000fe40000000f00 */
[----:B----4-:R-:W-:Y:S02]  /*0910*/  IADD3 R18, P1, PT, R9, UR4, RZ ;  /* 0x0000000409127c10 */ /* 0x010fe4000ff3e0ff */
[----:B0-----:R-:W-:-:S02]  /*0920*/  LEA R16, P2, R5, UR8, 0x2 ;  /* 0x0000000805107c11 */ /* 0x001fc4000f8410ff */
[----:B------:R-:W-:Y:S02]  /*0930*/  IADD3.X R19, PT, PT, R8, UR5, RZ, P1, !PT ;  /* 0x0000000508137c10 */ /* 0x000fe40008ffe4ff */
[----:B------:R-:W-:Y:S01]  /*0940*/  LEA.HI.X R17, R5, UR9, R6, 0x2, P2 ;  /* 0x0000000905117c11 */ /* 0x000fe200090f1406 */
[----:B------:R-:W-:Y:S08]  /*0950*/  @!P0 BRA `(.L_x_5) ;  /* 0x0000001000548947 */ /* 0x000ff00003800000 */
[----:B------:R-:W-:Y:S01]  /*0960*/  I2FP.F32.S32 R0, UR6 ;  /* 0x0000000600007c45 */ /* 0x000fe20008201400 */
[----:B------:R-:W-:Y:S06]  /*0970*/  BRA.U !UP0, `(.L_x_6) ;  /* 0x0000000908e47547 */ /* 0x000fec000b800000 */
[----:B------:R-:W-:Y:S01]  /*0980*/  HFMA2 R11, -RZ, RZ, 0, 0 ;  /* 0x00000000ff0b7431 */ /* 0x000fe200000001ff */
[----:B------:R-:W-:Y:S02]  /*0990*/  ULOP3.LUT UR12, UR6, 0xf, URZ, 0xc0, !UPT ;  /* 0x0000000f060c7892 */ /* 0x000fe4000f8ec0ff */
[----:B------:R-:W-:Y:S02]  /*09a0*/  ULOP3.LUT UR13, UR6, 0x7, URZ, 0xc0, !UPT ;  /* 0x00000007060d7892 */ /* 0x000fe4000f8ec0ff */
[----:B------:R-:W-:Y:S02]  /*09b0*/  ULOP3.LUT UR14, UR6, 0x7ffffff0, URZ, 0xc0, !UPT ;  /* 0x7ffffff0060e7892 */ /* 0x000fe4000f8ec0ff */
[----:B------:R-:W-:Y:S02]  /*09c0*/  ULOP3.LUT UR6, UR6, 0x3, URZ, 0xc0, !UPT ;  /* 0x0000000306067892 */ /* 0x000fe4000f8ec0ff */
[----:B------:R-:W-:Y:S02]  /*09d0*/  UIADD3 UR8, UPT, UPT, UR12, -0x1, URZ ;  /* 0xffffffff0c087890 */ /* 0x000fe4000fffe0ff */
[----:B------:R-:W-:Y:S01]  /*09e0*/  UIADD3 UR9, UPT, UPT, UR13, -0x1, URZ ;  /* 0xffffffff0d097890 */ /* 0x000fe2000fffe0ff */
[----:B------:R-:W-:-:S11]  /*09f0*/  UMOV UR4, URZ ;  /* 0x000000ff00047c82 */ /* 0x000fd60008000000 */
.L_x_14:
[----:B------:R-:W0:Y:S01]  /*0a00*/  LDCU UR5, c[0x0][0x3e4] ;  /* 0x00007c80ff0577ac */ /* 0x000e220008000800 */
[----:B------:R-:W-:Y:S02]  /*0a10*/  MOV R28, RZ ;  /* 0x000000ff001c7202 */ /* 0x000fe40000000f00 */
[----:B------:R-:W-:Y:S01]  /*0a20*/  MOV R7, RZ ;  /* 0x000000ff00077202 */ /* 0x000fe20000000f00 */
[----:B------:R-:W-:Y:S02]  /*0a30*/  UISETP.GE.U32.AND UP0, UPT, UR7, 0xf, UPT ;  /* 0x0000000f0700788c */ /* 0x000fe4000bf06070 */
[----:B0-----:R-:W-:-:S07]  /*0a40*/  UIMAD UR5, UR4, UR5, URZ ;  /* 0x00000005040572a4 */ /* 0x001fce000f8e02ff */
[----:B------:R-:W-:Y:S05]  /*0a50*/  BRA.U !UP0, `(.L_x_7) ;  /* 0x0000000108e47547 */ /* 0x000fea000b800000 */
[----:B------:R-:W-:Y:S01]  /*0a60*/  HFMA2 R28, -RZ, RZ, 0, 0 ;  /* 0x00000000ff1c7431 */ /* 0x000fe200000001ff */
[----:B------:R-:W-:-:S07]  /*0a70*/  MOV R7, RZ ;  /* 0x000000ff00077202 */ /* 0x000fce0000000f00 */
.L_x_8:
[C---:B------:R-:W-:Y:S01]  /*0a80*/  IADD3 R23, PT, PT, R7.reuse, UR5, RZ ;  /* 0x0000000507177c10 */ /* 0x040fe2000fffe0ff */
[----:B------:R-:W-:-:S04]  /*0a90*/  IMAD.WIDE.U32 R14, R7, 0x4, R18 ;  /* 0x00000004070e7825 */ /* 0x000fc800078e0012 */
[----:B------:R-:W-:Y:S01]  /*0aa0*/  IMAD.WIDE.U32 R22, R23, 0x4, R16 ;  /* 0x0000000417167825 */ /* 0x000fe200078e0010 */
[----:B------:R-:W2:Y:S04]  /*0ab0*/  LDG.E.CONSTANT R33, desc[UR10][R14.64] ;  /* 0x0000000a0e217981 */ /* 0x000ea8000c1e9900 */
[----:B------:R-:W2:Y:S04]  /*0ac0*/  LDG.E.CONSTANT R30, desc[UR10][R22.64] ;  /* 0x0000000a161e7981 */ /* 0x000ea8000c1e9900 */
[----:B------:R-:W3:Y:S04]  /*0ad0*/  LDG.E.CONSTANT R38, desc[UR10][R14.64+0x4] ;  /* 0x0000040a0e267981 */ /* 0x000ee8000c1e9900 */
[----:B------:R-:W3:Y:S04]  /*0ae0*/  LDG.E.CONSTANT R40, desc[UR10][R22.64+0x4] ;  /* 0x0000040a16287981 */ /* 0x000ee8000c1e9900 */
[----:B------:R-:W4:Y:S04]  /*0af0*/  LDG.E.CONSTANT R37, desc[UR10][R14.64+0x8] ;  /* 0x0000080a0e257981 */ /* 0x000f28000c1e9900 */
        /* <DEDUP_REMOVED lines=14> */
[----:B------:R-:W4:Y:S01]  /*0be0*/  LDG.E.CONSTANT R45, desc[UR10][R22.64+0x3c] ;  /* 0x00003c0a162d7981 */ /* 0x000f22000c1e9900 */
[----:B--2---:R-:W-:-:S03]  /*0bf0*/  FFMA R33, R33, R30, R28 ;  /* 0x0000001e21217223 */ /* 0x004fc6000000001c */
[----:B------:R-:W2:Y:S04]  /*0c00*/  LDG.E.CONSTANT R30, desc[UR10][R14.64+0x24] ;  /* 0x0000240a0e1e7981 */ /* 0x000ea8000c1e9900 */
[----:B------:R-:W2:Y:S01]  /*0c10*/  LDG.E.CONSTANT R28, desc[UR10][R14.64+0x28] ;  /* 0x0000280a0e1c7981 */ /* 0x000ea2000c1e9900 */
[----:B---3--:R-:W-:-:S03]  /*0c20*/  FFMA R38, R38, R40, R33 ;  /* 0x0000002826267223 */ /* 0x008fc60000000021 */
[----:B------:R-:W3:Y:S04]  /*0c30*/  LDG.E.CONSTANT R33, desc[UR10][R22.64+0x28] ;  /* 0x0000280a16217981 */ /* 0x000ee8000c1e9900 */
[----:B------:R-:W3:Y:S01]  /*0c40*/  LDG.E.CONSTANT R40, desc[UR10][R14.64+0x3c] ;  /* 0x00003c0a0e287981 */ /* 0x000ee2000c1e9900 */
[----:B----4-:R-:W-:-:S03]  /*0c50*/  FFMA R43, R37, R32, R38 ;  /* 0x00000020252b7223 */ /* 0x010fc60000000026 */
[----:B------:R-:W4:Y:S04]  /*0c60*/  LDG.E.CONSTANT R32, desc[UR10][R14.64+0x2c] ;  /* 0x00002c0a0e207981 */ /* 0x000f28000c1e9900 */
[----:B------:R-:W4:Y:S01]  /*0c70*/  LDG.E.CONSTANT R37, desc[UR10][R22.64+0x2c] ;  /* 0x00002c0a16257981 */ /* 0x000f22000c1e9900 */
[----:B------:R-:W-:-:S03]  /*0c80*/  FFMA R43, R36, R41, R43 ;  /* 0x00000029242b7223 */ /* 0x000fc6000000002b */
[----:B------:R-:W4:Y:S04]  /*0c90*/  LDG.E.CONSTANT R36, desc[UR10][R14.64+0x30] ;  /* 0x0000300a0e247981 */ /* 0x000f28000c1e9900 */
[----:B------:R-:W4:Y:S01]  /*0ca0*/  LDG.E.CONSTANT R41, desc[UR10][R22.64+0x30] ;  /* 0x0000300a16297981 */ /* 0x000f22000c1e9900 */
[----:B------:R-:W-:-:S03]  /*0cb0*/  FFMA R42, R34, R39, R43 ;  /* 0x00000027222a7223 */ /* 0x000fc6000000002b */
[----:B------:R-:W4:Y:S04]  /*0cc0*/  LDG.E.CONSTANT R38, desc[UR10][R14.64+0x34] ;  /* 0x0000340a0e267981 */ /* 0x000f28000c1e9900 */
[----:B------:R-:W4:Y:S04]  /*0cd0*/  LDG.E.CONSTANT R39, desc[UR10][R22.64+0x34] ;  /* 0x0000340a16277981 */ /* 0x000f28000c1e9900 */
[----:B------:R-:W4:Y:S04]  /*0ce0*/  LDG.E.CONSTANT R34, desc[UR10][R14.64+0x38] ;  /* 0x0000380a0e227981 */ /* 0x000f28000c1e9900 */
[----:B------:R-:W4:Y:S01]  /*0cf0*/  LDG.E.CONSTANT R43, desc[UR10][R22.64+0x38] ;  /* 0x0000380a162b7981 */ /* 0x000f22000c1e9900 */
[----:B------:R-:W-:-:S04]  /*0d00*/  FFMA R25, R25, R10, R42 ;  /* 0x0000000a19197223 */ /* 0x000fc8000000002a */
[----:B------:R-:W-:-:S04]  /*0d10*/  FFMA R25, R26, R31, R25 ;  /* 0x0000001f1a197223 */ /* 0x000fc80000000019 */
[----:B------:R-:W-:-:S04]  /*0d20*/  FFMA R25, R24, R29, R25 ;  /* 0x0000001d18197223 */ /* 0x000fc80000000019 */
[----:B------:R-:W-:Y:S01]  /*0d30*/  FFMA R25, R12, R27, R25 ;  /* 0x0000001b0c197223 */ /* 0x000fe20000000019 */
[----:B------:R-:W-:-:S04]  /*0d40*/  IADD3 R7, PT, PT, R7, 0x10, RZ ;  /* 0x0000001007077810 */ /* 0x000fc80007ffe0ff */
[----:B------:R-:W-:Y:S01]  /*0d50*/  ISETP.NE.AND P0, PT, R7, UR14, PT ;  /* 0x0000000e07007c0c */ /* 0x000fe2000bf05270 */
[----:B--2---:R-:W-:-:S04]  /*0d60*/  FFMA R25, R30, R35, R25 ;  /* 0x000000231e197223 */ /* 0x004fc80000000019 */
[----:B---3--:R-:W-:-:S04]  /*0d70*/  FFMA R25, R28, R33, R25 ;  /* 0x000000211c197223 */ /* 0x008fc80000000019 */
[----:B----4-:R-:W-:-:S04]  /*0d80*/  FFMA R25, R32, R37, R25 ;  /* 0x0000002520197223 */ /* 0x010fc80000000019 */
[----:B------:R-:W-:-:S04]  /*0d90*/  FFMA R25, R36, R41, R25 ;  /* 0x0000002924197223 */ /* 0x000fc80000000019 */
[----:B------:R-:W-:-:S04]  /*0da0*/  FFMA R25, R38, R39, R25 ;  /* 0x0000002726197223 */ /* 0x000fc80000000019 */
[----:B------:R-:W-:-:S04]  /*0db0*/  FFMA R25, R34, R43, R25 ;  /* 0x0000002b22197223 */ /* 0x000fc80000000019 */
[----:B------:R-:W-:Y:S01]  /*0dc0*/  FFMA R28, R40, R45, R25 ;  /* 0x0000002d281c7223 */ /* 0x000fe20000000019 */
[----:B------:R-:W-:Y:S06]  /*0dd0*/  @P0 BRA `(.L_x_8) ;  /* 0xfffffffc00280947 */ /* 0x000fec000383ffff */
[----:B------:R-:W-:-:S07]  /*0de0*/  MOV R7, UR14 ;  /* 0x0000000e00077c02 */ /* 0x000fce0008000f00 */
.L_x_7:
[----:B------:R-:W-:-:S09]  /*0df0*/  UISETP.NE.AND UP0, UPT, UR12, URZ, UPT ;  /* 0x000000ff0c00728c */ /* 0x000fd2000bf05270 */
[----:B------:R-:W-:Y:S05]  /*0e00*/  BRA.U !UP0, `(.L_x_9) ;  /* 0x0000000508507547 */ /* 0x000fea000b800000 */
[----:B------:R-:W-:Y:S02]  /*0e10*/  UISETP.GE.U32.AND UP0, UPT, UR8, 0x7, UPT ;  /* 0x000000070800788c */ /* 0x000fe4000bf06070 */
[----:B------:R-:W-:-:S07]  /*0e20*/  UISETP.NE.AND UP1, UPT, UR13, URZ, UPT ;  /* 0x000000ff0d00728c */ /* 0x000fce000bf25270 */
[----:B------:R-:W-:Y:S05]  /*0e30*/  BRA.U !UP0, `(.L_x_10) ;  /* 0x0000000108887547 */ /* 0x000fea000b800000 */
[C---:B------:R-:W-:Y:S01]  /*0e40*/  IADD3 R15, PT, PT, R7.reuse, UR5, RZ ;  /* 0x00000005070f7c10 */ /* 0x040fe2000fffe0ff */
[C---:B------:R-:W-:Y:S01]  /*0e50*/  IMAD.WIDE.U32 R22, R7.reuse, 0x4, R18 ;  /* 0x0000000407167825 */ /* 0x040fe200078e0012 */
[-C--:B------:R-:W-:Y:S02]  /*0e60*/  MOV R24, R16.reuse ;  /* 0x0000001000187202 */ /* 0x080fe40000000f00 */
[----:B------:R-:W-:Y:S02]  /*0e70*/  MOV R25, R17 ;  /* 0x0000001100197202 */ /* 0x000fe40000000f00 */
[----:B------:R-:W-:Y:S01]  /*0e80*/  IADD3 R27, P0, PT, R7, UR5, RZ ;  /* 0x00000005071b7c10 */ /* 0x000fe2000ff1e0ff */
[----:B------:R-:W2:Y:S01]  /*0e90*/  LDG.E.CONSTANT R29, desc[UR10][R22.64+0x4] ;  /* 0x0000040a161d7981 */ /* 0x000ea2000c1e9900 */
[----:B------:R-:W-:Y:S02]  /*0ea0*/  IMAD.WIDE.U32 R24, R15, 0x4, R24 ;  /* 0x000000040f187825 */ /* 0x000fe400078e0018 */
[----:B------:R-:W-:Y:S01]  /*0eb0*/  IADD3.X R10, PT, PT, RZ, RZ, RZ, P0, !PT ;  /* 0x000000ffff0a7210 */ /* 0x000fe200007fe4ff */
[----:B------:R-:W3:Y:S01]  /*0ec0*/  LDG.E.CONSTANT R31, desc[UR10][R22.64+0x8] ;  /* 0x0000080a161f7981 */ /* 0x000ee2000c1e9900 */
[----:B------:R-:W-:-:S03]  /*0ed0*/  LEA R14, P0, R27, R16, 0x2 ;  /* 0x000000101b0e7211 */ /* 0x000fc600078010ff */
[----:B------:R-:W4:Y:S01]  /*0ee0*/  LDG.E.CONSTANT R24, desc[UR10][R24.64] ;  /* 0x0000000a18187981 */ /* 0x000f22000c1e9900 */
[----:B------:R-:W-:-:S03]  /*0ef0*/  LEA.HI.X R15, R27, R17, R10, 0x2, P0 ;  /* 0x000000111b0f7211 */ /* 0x000fc600000f140a */
[----:B------:R-:W4:Y:S04]  /*0f00*/  LDG.E.CONSTANT R27, desc[UR10][R22.64] ;  /* 0x0000000a161b7981 */ /* 0x000f28000c1e9900 */
[----:B------:R-:W2:Y:S04]  /*0f10*/  LDG.E.CONSTANT R10, desc[UR10][R14.64+0x4] ;  /* 0x0000040a0e0a7981 */ /* 0x000ea8000c1e9900 */
[----:B------:R-:W3:Y:S04]  /*0f20*/  LDG.E.CONSTANT R12, desc[UR10][R14.64+0x8] ;  /* 0x0000080a0e0c7981 */ /* 0x000ee8000c1e9900 */
        /* <DEDUP_REMOVED lines=9> */
[----:B------:R-:W3:Y:S01]  /*0fc0*/  LDG.E.CONSTANT R36, desc[UR10][R14.64+0x1c] ;  /* 0x00001c0a0e247981 */ /* 0x000ee2000c1e9900 */
[----:B------:R-:W-:Y:S01]  /*0fd0*/  IADD3 R7, PT, PT, R7, 0x8, RZ ;  /* 0x0000000807077810 */ /* 0x000fe20007ffe0ff */
[----:B----4-:R-:W-:-:S04]  /*0fe0*/  FFMA R24, R27, R24, R28 ;  /* 0x000000181b187223 */ /* 0x010fc8000000001c */
[----:B--2---:R-:W-:-:S04]  /*0ff0*/  FFMA R10, R29, R10, R24 ;  /* 0x0000000a1d0a7223 */ /* 0x004fc80000000018 */
[----:B---3--:R-:W-:-:S04]  /*1000*/  FFMA R10, R31, R12, R10 ;  /* 0x0000000c1f0a7223 */ /* 0x008fc8000000000a */
[----:B------:R-:W-:-:S04]  /*1010*/  FFMA R10, R33, R26, R10 ;  /* 0x0000001a210a7223 */ /* 0x000fc8000000000a */
[----:B------:R-:W-:-:S04]  /*1020*/  FFMA R10, R35, R30, R10 ;  /* 0x0000001e230a7223 */ /* 0x000fc8000000000a */
[----:B------:R-:W-:-:S04]  /*1030*/  FFMA R10, R37, R32, R10 ;  /* 0x00000020250a7223 */ /* 0x000fc8000000000a */
[----:B------:R-:W-:-:S04]  /*1040*/  FFMA R10, R25, R34, R10 ;  /* 0x00000022190a7223 */ /* 0x000fc8000000000a */
[----:B------:R-:W-:-:S07]  /*1050*/  FFMA R28, R39, R36, R10 ;  /* 0x00000024271c7223 */ /* 0x000fce000000000a */
.L_x_10:
[----:B------:R-:W-:Y:S05]  /*1060*/  BRA.U !UP1, `(.L_x_9) ;  /* 0x0000000109b87547 */ /* 0x000fea000b800000 */
[----:B------:R-:W-:Y:S02]  /*1070*/  UISETP.GE.U32.AND UP0, UPT, UR9, 0x3, UPT ;  /* 0x000000030900788c */ /* 0x000fe4000bf06070 */
[----:B------:R-:W-:-:S07]  /*1080*/  UISETP.NE.AND UP1, UPT, UR6, URZ, UPT ;  /* 0x000000ff0600728c */ /* 0x000fce000bf25270 */
[----:B------:R-:W-:Y:S05]  /*1090*/  BRA.U !UP0, `(.L_x_11) ;  /* 0x0000000108507547 */ /* 0x000fea000b800000 */
[C---:B------:R-:W-:Y:S01]  /*10a0*/  IADD3 R25, PT, PT, R7.reuse, UR5, RZ ;  /* 0x0000000507197c10 */ /* 0x040fe2000fffe0ff */
[C---:B------:R-:W-:Y:S01]  /*10b0*/  IMAD.WIDE.U32 R22, R7.reuse, 0x4, R18 ;  /* 0x0000000407167825 */ /* 0x040fe200078e0012 */
[----:B------:R-:W-:-:S03]  /*10c0*/  IADD3 R15, P0, PT, R7, UR5, RZ ;  /* 0x00000005070f7c10 */ /* 0x000fc6000ff1e0ff */
[----:B------:R-:W-:Y:S01]  /*10d0*/  IMAD.WIDE.U32 R24, R25, 0x4, R16 ;  /* 0x0000000419187825 */ /* 0x000fe200078e0010 */
[----:B------:R-:W-:Y:S01]  /*10e0*/  IADD3.X R10, PT, PT, RZ, RZ, RZ, P0, !PT ;  /* 0x000000ffff0a7210 */ /* 0x000fe200007fe4ff */
[----:B------:R-:W2:Y:S01]  /*10f0*/  LDG.E.CONSTANT R27, desc[UR10][R22.64] ;  /* 0x0000000a161b7981 */ /* 0x000ea2000c1e9900 */
[----:B------:R-:W-:-:S03]  /*1100*/  LEA R14, P0, R15, R16, 0x2 ;  /* 0x000000100f0e7211 */ /* 0x000fc600078010ff */
[----:B------:R-:W2:Y:S01]  /*1110*/  LDG.E.CONSTANT R24, desc[UR10][R24.64] ;  /* 0x0000000a18187981 */ /* 0x000ea2000c1e9900 */
[----:B------:R-:W-:-:S03]  /*1120*/  LEA.HI.X R15, R15, R17, R10, 0x2, P0 ;  /* 0x000000110f0f7211 */ /* 0x000fc600000f140a */
[----:B------:R-:W3:Y:S04]  /*1130*/  LDG.E.CONSTANT R10, desc[UR10][R22.64+0x4] ;  /* 0x0000040a160a7981 */ /* 0x000ee8000c1e9900 */
[----:B------:R-:W3:Y:S04]  /*1140*/  LDG.E.CONSTANT R12, desc[UR10][R14.64+0x4] ;  /* 0x0000040a0e0c7981 */ /* 0x000ee8000c1e9900 */
[----:B------:R-:W4:Y:S04]  /*1150*/  LDG.E.CONSTANT R29, desc[UR10][R22.64+0x8] ;  /* 0x0000080a161d7981 */ /* 0x000f28000c1e9900 */
[----:B------:R-:W4:Y:S04]  /*1160*/  LDG.E.CONSTANT R26, desc[UR10][R14.64+0x8] ;  /* 0x0000080a0e1a7981 */ /* 0x000f28000c1e9900 */
[----:B------:R-:W4:Y:S04]  /*1170*/  LDG.E.CONSTANT R31, desc[UR10][R22.64+0xc] ;  /* 0x00000c0a161f7981 */ /* 0x000f28000c1e9900 */
[----:B------:R-:W4:Y:S01]  /*1180*/  LDG.E.CONSTANT R30, desc[UR10][R14.64+0xc] ;  /* 0x00000c0a0e1e7981 */ /* 0x000f22000c1e9900 */
[----:B------:R-:W-:Y:S01]  /*1190*/  IADD3 R7, PT, PT, R7, 0x4, RZ ;  /* 0x0000000407077810 */ /* 0x000fe20007ffe0ff */
[----:B--2---:R-:W-:-:S04]  /*11a0*/  FFMA R27, R27, R24, R28 ;  /* 0x000000181b1b7223 */ /* 0x004fc8000000001c */
[----:B---3--:R-:W-:-:S04]  /*11b0*/  FFMA R10, R10, R12, R27 ;  /* 0x0000000c0a0a7223 */ /* 0x008fc8000000001b */
[----:B----4-:R-:W-:-:S04]  /*11c0*/  FFMA R10, R29, R26, R10 ;  /* 0x0000001a1d0a7223 */ /* 0x010fc8000000000a */
[----:B------:R-:W-:-:S07]  /*11d0*/  FFMA R28, R31, R30, R10 ;  /* 0x0000001e1f1c7223 */ /* 0x000fce000000000a */
.L_x_11:
[----:B------:R-:W-:Y:S05]  /*11e0*/  BRA.U !UP1, `(.L_x_9) ;  /* 0x0000000109587547 */ /* 0x000fea000b800000 */
[C---:B------:R-:W-:Y:S01]  /*11f0*/  IADD3 R25, PT, PT, R7.reuse, UR5, RZ ;  /* 0x0000000507197c10 */ /* 0x040fe2000fffe0ff */
[----:B------:R-:W-:Y:S01]  /*1200*/  IMAD.WIDE.U32 R14, R7, 0x4, R18 ;  /* 0x00000004070e7825 */ /* 0x000fe200078e0012 */
[----:B------:R-:W-:Y:S02]  /*1210*/  MOV R22, R16 ;  /* 0x0000001000167202 */ /* 0x000fe40000000f00 */
[----:B------:R-:W-:-:S03]  /*1220*/  MOV R23, R17 ;  /* 0x0000001100177202 */ /* 0x000fc60000000f00 */
[----:B------:R-:W-:Y:S02]  /*1230*/  IMAD.WIDE.U32 R22, R25, 0x4, R22 ;  /* 0x0000000419167825 */ /* 0x000fe400078e0016 */
[----:B------:R-:W2:Y:S04]  /*1240*/  LDG.E.CONSTANT R25, desc[UR10][R14.64] ;  /* 0x0000000a0e197981 */ /* 0x000ea8000c1e9900 */
[----:B------:R-:W2:Y:S01]  /*1250*/  LDG.E.CONSTANT R22, desc[UR10][R22.64] ;  /* 0x0000000a16167981 */ /* 0x000ea2000c1e9900 */
[----:B------:R-:W-:Y:S01]  /*1260*/  UISETP.NE.AND UP0, UPT, UR6, 0x1, UPT ;  /* 0x000000010600788c */ /* 0x000fe2000bf05270 */
[----:B--2---:R-:W-:-:S08]  /*1270*/  FFMA R28, R25, R22, R28 ;  /* 0x00000016191c7223 */ /* 0x004fd0000000001c */
[----:B------:R-:W-:Y:S05]  /*1280*/  BRA.U !UP0, `(.L_x_9) ;  /* 0x0000000108307547 */ /* 0x000fea000b800000 */
[----:B------:R-:W-:Y:S01]  /*1290*/  UISETP.NE.AND UP0, UPT, UR6, 0x2, UPT ;  /* 0x000000020600788c */ /* 0x000fe2000bf05270 */
[----:B------:R-:W-:-:S04]  /*12a0*/  IADD3 R7, P0, PT, R7, UR5, RZ ;  /* 0x0000000507077c10 */ /* 0x000fc8000ff1e0ff */
[----:B------:R-:W-:Y:S02]  /*12b0*/  IADD3.X R10, PT, PT, RZ, RZ, RZ, P0, !PT ;  /* 0x000000ffff0a7210 */ /* 0x000fe400007fe4ff */
[----:B------:R-:W-:Y:S02]  /*12c0*/  PLOP3.LUT P1, PT, PT, PT, UP0, 0x80, 0x8 ;  /* 0x000000000008781c */ /* 0x000fe40003f2f008 */
[----:B------:R-:W-:-:S04]  /*12d0*/  LEA R22, P0, R7, R16, 0x2 ;  /* 0x0000001007167211 */ /* 0x000fc800078010ff */
[----:B------:R-:W-:Y:S02]  /*12e0*/  LEA.HI.X R23, R7, R17, R10, 0x2, P0 ;  /* 0x0000001107177211 */ /* 0x000fe400000f140a */
[----:B------:R-:W2:Y:S04]  /*12f0*/  LDG.E.CONSTANT R7, desc[UR10][R14.64+0x4] ;  /* 0x0000040a0e077981 */ /* 0x000ea8000c1e9900 */
[----:B------:R-:W2:Y:S04]  /*1300*/  LDG.E.CONSTANT R10, desc[UR10][R22.64+0x4] ;  /* 0x0000040a160a7981 */ /* 0x000ea8000c1e9900 */
[----:B------:R-:W3:Y:S04]  /*1310*/  @P1 LDG.E.CONSTANT R25, desc[UR10][R14.64+0x8] ;  /* 0x0000080a0e191981 */ /* 0x000ee8000c1e9900 */
[----:B------:R-:W3:Y:S01]  /*1320*/  @P1 LDG.E.CONSTANT R12, desc[UR10][R22.64+0x8] ;  /* 0x0000080a160c1981 */ /* 0x000ee2000c1e9900 */
[----:B--2---:R-:W-:-:S04]  /*1330*/  FFMA R28, R7, R10, R28 ;  /* 0x0000000a071c7223 */ /* 0x004fc8000000001c */
[----:B---3--:R-:W-:-:S07]  /*1340*/  @P1 FFMA R28, R25, R12, R28 ;  /* 0x0000000c191c1223 */ /* 0x008fce000000001c */
.L_x_9:
[----:B------:R-:W0:Y:S01]  /*1350*/  MUFU.RCP R7, R0 ;  /* 0x0000000000077308 */ /* 0x000e220000001000 */
[----:B------:R-:W-:Y:S07]  /*1360*/  BSSY.RECONVERGENT B0, `(.L_x_12) ;  /* 0x000000c000007945 */ /* 0x000fee0003800200 */
[----:B------:R-:W1:Y:S01]  /*1370*/  FCHK P0, R28, R0 ;  /* 0x000000001c007302 */ /* 0x000e620000000000 */
[----:B0-----:R-:W-:-:S04]  /*1380*/  FFMA R10, -R0, R7, 1 ;  /* 0x3f800000000a7423 */ /* 0x001fc80000000107 */
[----:B------:R-:W-:-:S04]  /*1390*/  FFMA R7, R7, R10, R7 ;  /* 0x0000000a07077223 */ /* 0x000fc80000000007 */
[----:B------:R-:W-:-:S04]  /*13a0*/  FFMA R15, R7, R28, RZ ;  /* 0x0000001c070f7223 */ /* 0x000fc800000000ff */
[----:B------:R-:W-:-:S04]  /*13b0*/  FFMA R10, -R0, R15, R28 ;  /* 0x0000000f000a7223 */ /* 0x000fc8000000011c */
[----:B------:R-:W-:Y:S01]  /*13c0*/  FFMA R7, R7, R10, R15 ;  /* 0x0000000a07077223 */ /* 0x000fe2000000000f */
[----:B-1----:R-:W-:Y:S06]  /*13d0*/  @!P0 BRA `(.L_x_13) ;  /* 0x0000000000108947 */ /* 0x002fec0003800000 */
[----:B------:R-:W-:Y:S02]  /*13e0*/  MOV R25, R0 ;  /* 0x0000000000197202 */ /* 0x000fe40000000f00 */
[----:B------:R-:W-:-:S07]  /*13f0*/  MOV R26, 0x1410 ;  /* 0x00001410001a7802 */ /* 0x000fce0000000f00 */
[----:B-----5:R-:W-:Y:S05]  /*1400*/  CALL.REL.NOINC `($__internal_1_$__cuda_sm3x_div_rn_noftz_f32_slowpath) ;  /* 0x0000004800307944 */ /* 0x020fea0003c00000 */
[----:B------:R-:W-:-:S07]  /*1410*/  MOV R7, R29 ;  /* 0x0000001d00077202 */ /* 0x000fce0000000f00 */
.L_x_13:
[----:B------:R-:W-:Y:S05]  /*1420*/  BSYNC.RECONVERGENT B0 ;  /* 0x0000000000007941 */ /* 0x000fea0003800200 */
.L_x_12:
[----:B-----5:R-:W-:Y:S01]  /*1430*/  FADD R10, -R4, R7 ;  /* 0x00000007040a7221 */ /* 0x020fe20000000100 */
[----:B------:R-:W-:-:S03]  /*1440*/  UIADD3 UR4, UPT, UPT, UR4, 0x1, URZ ;  /* 0x0000000104047890 */ /* 0x000fc6000fffe0ff */
[----:B------:R-:W-:-:S04]  /*1450*/  FMUL R7, R3, -R10 ;  /* 0x8000000a03077220 */ /* 0x000fc80000400000 */
[----:B------:R-:W-:-:S04]  /*1460*/  FMUL R7, R10, R7 ;  /* 0x000000070a077220 */ /* 0x000fc80000400000 */
[----:B------:R-:W-:Y:S02]  /*1470*/  FMUL R10, R7, 1.4426950216293334961 ;  /* 0x3fb8aa3b070a7820 */ /* 0x000fe40000400000 */
[----:B------:R-:W0:Y:S03]  /*1480*/  LDC R7, c[0x0][0x3e0] ;  /* 0x0000f800ff077b82 */ /* 0x000e260000000800 */
[----:B------:R-:W-:-:S13]  /*1490*/  FSETP.GEU.AND P0, PT, R10, -126, PT ;  /* 0xc2fc00000a00780b */ /* 0x000fda0003f0e000 */
[----:B------:R-:W-:-:S04]  /*14a0*/  @!P0 FMUL R10, R10, 0.5 ;  /* 0x3f0000000a0a8820 */ /* 0x000fc80000400000 */
[----:B------:R-:W1:Y:S01]  /*14b0*/  MUFU.EX2 R12, R10 ;  /* 0x0000000a000c7308 */ /* 0x000e620000000800 */
[----:B0-----:R-:W-:Y:S01]  /*14c0*/  ISETP.NE.AND P1, PT, R7, UR4, PT ;  /* 0x0000000407007c0c */ /* 0x001fe2000bf25270 */
[----:B-1----:R-:W-:-:S04]  /*14d0*/  @!P0 FMUL R12, R12, R12 ;  /* 0x0000000c0c0c8220 */ /* 0x002fc80000400000 */
[----:B------:R-:W-:-:S08]  /*14e0*/  FADD R11, R12, R11 ;  /* 0x0000000b0c0b7221 */ /* 0x000fd00000000000 */
[----:B------:R-:W-:Y:S05]  /*14f0*/  @!P1 BRA `(.L_x_5) ;  /* 0x00000004006c9947 */ /* 0x000fea0003800000 */
[----:B------:R-:W-:Y:S05]  /*1500*/  BRA `(.L_x_14) ;  /* 0xfffffff4003c7947 */ /* 0x000fea000383ffff */
.L_x_6:
[----:B------:R-:W0:Y:S01]  /*1510*/  MUFU.RCP R7, R0 ;  /* 0x0000000000077308 */ /* 0x000e220000001000 */
[----:B------:R-:W-:-:S07]  /*1520*/  HFMA2 R11, -RZ, RZ, 0, 0 ;  /* 0x00000000ff0b7431 */ /* 0x000fce00000001ff */
[----:B------:R-:W1:Y:S01]  /*1530*/  FCHK P0, RZ, R0 ;  /* 0x00000000ff007302 */ /* 0x000e620000000000 */
[----:B0-----:R-:W-:-:S04]  /*1540*/  FFMA R10, -R0, R7, 1 ;  /* 0x3f800000000a7423 */ /* 0x001fc80000000107 */
[----:B------:R-:W-:-:S04]  /*1550*/  FFMA R12, R7, R10, R7 ;  /* 0x0000000a070c7223 */ /* 0x000fc80000000007 */
[----:B------:R-:W-:-:S04]  /*1560*/  FFMA R7, RZ, R12, RZ ;  /* 0x0000000cff077223 */ /* 0x000fc800000000ff */
[----:B------:R-:W-:-:S04]  /*1570*/  FFMA R10, -R0, R7, RZ ;  /* 0x00000007000a7223 */ /* 0x000fc800000001ff */
[----:B------:R-:W-:Y:S01]  /*1580*/  FFMA R15, R12, R10, R7 ;  /* 0x0000000a0c0f7223 */ /* 0x000fe20000000007 */
[----:B-1----:R-:W-:Y:S06]  /*1590*/  @!P0 BRA `(.L_x_15) ;  /* 0x0000000000148947 */ /* 0x002fec0003800000 */
[----:B------:R-:W-:Y:S02]  /*15a0*/  MOV R25, R0 ;  /* 0x0000000000197202 */ /* 0x000fe40000000f00 */
[----:B------:R-:W-:Y:S02]  /*15b0*/  MOV R28, RZ ;  /* 0x000000ff001c7202 */ /* 0x000fe40000000f00 */
[----:B------:R-:W-:-:S07]  /*15c0*/  MOV R26, 0x15e0 ;  /* 0x000015e0001a7802 */ /* 0x000fce0000000f00 */
[----:B-----5:R-:W-:Y:S05]  /*15d0*/  CALL.REL.NOINC `($__internal_1_$__cuda_sm3x_div_rn_noftz_f32_slowpath) ;  /* 0x0000004400bc7944 */ /* 0x020fea0003c00000 */
[----:B------:R-:W-:-:S07]  /*15e0*/  MOV R15, R29 ;  /* 0x0000001d000f7202 */ /* 0x000fce0000000f00 */
.L_x_15:
[----:B------:R-:W0:Y:S01]  /*15f0*/  LDC R7, c[0x0][0x3e0] ;  /* 0x0000f800ff077b82 */ /* 0x000e220000000800 */
[----:B-----5:R-:W-:-:S04]  /*1600*/  FADD R0, -R4, R15 ;  /* 0x0000000f04007221 */ /* 0x020fc80000000100 */
[----:B------:R-:W-:-:S04]  /*1610*/  FMUL R15, R3, -R0 ;  /* 0x80000000030f7220 */ /* 0x000fc80000400000 */
[----:B------:R-:W-:-:S04]  /*1620*/  FMUL R0, R0, R15 ;  /* 0x0000000f00007220 */ /* 0x000fc80000400000 */
[----:B------:R-:W-:Y:S01]  /*1630*/  FMUL R0, R0, 1.4426950216293334961 ;  /* 0x3fb8aa3b00007820 */ /* 0x000fe20000400000 */
[C---:B0-----:R-:W-:Y:S02]  /*1640*/  ISETP.GE.U32.AND P0, PT, R7.reuse, 0x4, PT ;  /* 0x000000040700780c */ /* 0x041fe40003f06070 */
[----:B------:R-:W-:-:S11]  /*1650*/  LOP3.LUT R15, R7, 0x3, RZ, 0xc0, !PT ;  /* 0x00000003070f7812 */ /* 0x000fd600078ec0ff */
[----:B------:R-:W-:Y:S05]  /*1660*/  @!P0 BRA `(.L_x_16) ;  /* 0x0000000000e48947 */ /* 0x000fea0003800000 */
[C---:B------:R-:W-:Y:S01]  /*1670*/  FMUL R11, R0.reuse, 0.5 ;  /* 0x3f000000000b7820 */ /* 0x040fe20000400000 */
[----:B------:R-:W-:Y:S01]  /*1680*/  FSETP.GEU.AND P0, PT, R0, -126, PT ;  /* 0xc2fc00000000780b */ /* 0x000fe20003f0e000 */
[----:B------:R-:W-:Y:S01]  /*1690*/  UMOV UR4, URZ ;  /* 0x000000ff00047c82 */ /* 0x000fe20008000000 */
[----:B------:R-:W-:Y:S02]  /*16a0*/  LOP3.LUT R12, R7, 0x7ffffffc, RZ, 0xc0, !PT ;  /* 0x7ffffffc070c7812 */ /* 0x000fe400078ec0ff */
[----:B------:R-:W-:Y:S01]  /*16b0*/  FSEL R14, R11, R0, !P0 ;  /* 0x000000000b0e7208 */ /* 0x000fe20004000000 */
[----:B------:R-:W-:Y:S01]  /*16c0*/  HFMA2 R11, -RZ, RZ, 0, 0 ;  /* 0x00000000ff0b7431 */ /* 0x000fe200000001ff */
[----:B------:R-:W-:Y:S02]  /*16d0*/  ISETP.GT.AND P1, PT, R12, RZ, PT ;  /* 0x000000ff0c00720c */ /* 0x000fe40003f24270 */
[----:B------:R-:W0:Y:S05]  /*16e0*/  MUFU.EX2 R10, R14 ;  /* 0x0000000e000a7308 */ /* 0x000e2a0000000800 */
[----:B0-----:R-:W-:-:S06]  /*16f0*/  @!P0 FMUL R10, R10, R10 ;  /* 0x0000000a0a0a8220 */ /* 0x001fcc0000400000 */
[----:B------:R-:W-:Y:S05]  /*1700*/  @!P1 BRA `(.L_x_17) ;  /* 0x0000000000a09947 */ /* 0x000fea0003800000 */
[----:B------:R-:W-:Y:S02]  /*1710*/  IADD3 R14, PT, PT, R12, -UR4, RZ ;  /* 0x800000040c0e7c10 */ /* 0x000fe4000fffe0ff */
[----:B------:R-:W-:Y:S02]  /*1720*/  PLOP3.LUT P0, PT, PT, PT, PT, 0x80, 0x8 ;  /* 0x000000000008781c */ /* 0x000fe40003f0f070 */
[----:B------:R-:W-:-:S13]  /*1730*/  ISETP.GT.AND P1, PT, R14, 0xc, PT ;  /* 0x0000000c0e00780c */ /* 0x000fda0003f24270 */
[----:B------:R-:W-:Y:S05]  /*1740*/  @!P1 BRA `(.L_x_18) ;  /* 0x0000000000549947 */ /* 0x000fea0003800000 */
[----:B------:R-:W-:Y:S02]  /*1750*/  PLOP3.LUT P0, PT, PT, PT, PT, 0x8, 0x80 ;  /* 0x000000000080781c */ /* 0x000fe40003f0e170 */
[----:B------:R-:W-:-:S11]  /*1760*/  IADD3 R14, PT, PT, R12, -0xc, RZ ;  /* 0xfffffff40c0e7810 */ /* 0x000fd60007ffe0ff */
.L_x_19:
[----:B------:R-:W-:Y:S01]  /*1770*/  FADD R11, R10, R11 ;  /* 0x0000000b0a0b7221 */ /* 0x000fe20000000000 */
[----:B------:R-:W-:-:S03]  /*1780*/  UIADD3 UR4, UPT, UPT, UR4, 0x10, URZ ;  /* 0x0000001004047890 */ /* 0x000fc6000fffe0ff */
[----:B------:R-:W-:-:S03]  /*1790*/  FADD R11, R10, R11 ;  /* 0x0000000b0a0b7221 */ /* 0x000fc60000000000 */
[----:B------:R-:W-:Y:S01]  /*17a0*/  ISETP.LE.AND P1, PT, R14, UR4, PT ;  /* 0x000000040e007c0c */ /* 0x000fe2000bf23270 */
[----:B------:R-:W-:-:S04]  /*17b0*/  FADD R11, R10, R11 ;  /* 0x0000000b0a0b7221 */ /* 0x000fc80000000000 */
        /* <DEDUP_REMOVED lines=12> */
[----:B------:R-:W-:Y:S01]  /*1880*/  FADD R11, R10, R11 ;  /* 0x0000000b0a0b7221 */ /* 0x000fe20000000000 */
[----:B------:R-:W-:Y:S06]  /*1890*/  @!P1 BRA `(.L_x_19) ;  /* 0xfffffffc00b49947 */ /* 0x000fec000383ffff */
.L_x_18:
[----:B------:R-:W-:-:S04]  /*18a0*/  IADD3 R14, PT, PT, R12, -UR4, RZ ;  /* 0x800000040c0e7c10 */ /* 0x000fc8000fffe0ff */
[----:B------:R-:W-:-:S13]  /*18b0*/  ISETP.GT.AND P1, PT, R14, 0x4, PT ;  /* 0x000000040e00780c */ /* 0x000fda0003f24270 */
[----:B------:R-:W-:Y:S05]  /*18c0*/  @!P1 BRA `(.L_x_20) ;  /* 0x0000000000289947 */ /* 0x000fea0003800000 */
[----:B------:R-:W-:Y:S01]  /*18d0*/  FADD R11, R11, R10 ;  /* 0x0000000a0b0b7221 */ /* 0x000fe20000000000 */
[----:B------:R-:W-:Y:S01]  /*18e0*/  PLOP3.LUT P0, PT, PT, PT, PT, 0x8, 0x80 ;  /* 0x000000000080781c */ /* 0x000fe20003f0e170 */
[----:B------:R-:W-:Y:S02]  /*18f0*/  UIADD3 UR4, UPT, UPT, UR4, 0x8, URZ ;  /* 0x0000000804047890 */ /* 0x000fe4000fffe0ff */
[----:B------:R-:W-:-:S04]  /*1900*/  FADD R11, R10, R11 ;  /* 0x0000000b0a0b7221 */ /* 0x000fc80000000000 */
[----:B------:R-:W-:-:S04]  /*1910*/  FADD R11, R10, R11 ;  /* 0x0000000b0a0b7221 */ /* 0x000fc80000000000 */
[----:B------:R-:W-:-:S04]  /*1920*/  FADD R11, R10, R11 ;  /* 0x0000000b0a0b7221 */ /* 0x000fc80000000000 */
[----:B------:R-:W-:-:S04]  /*1930*/  FADD R11, R10, R11 ;  /* 0x0000000b0a0b7221 */ /* 0x000fc80000000000 */
[----:B------:R-:W-:-:S04]  /*1940*/  FADD R11, R10, R11 ;  /* 0x0000000b0a0b7221 */ /* 0x000fc80000000000 */
[----:B------:R-:W-:-:S04]  /*1950*/  FADD R11, R10, R11 ;  /* 0x0000000b0a0b7221 */ /* 0x000fc80000000000 */
[----:B------:R-:W-:-:S07]  /*1960*/  FADD R11, R10, R11 ;  /* 0x0000000b0a0b7221 */ /* 0x000fce0000000000 */
.L_x_20:
[----:B------:R-:W-:-:S13]  /*1970*/  ISETP.NE.OR P0, PT, R12, UR4, P0 ;  /* 0x000000040c007c0c */ /* 0x000fda0008705670 */
[----:B------:R-:W-:Y:S05]  /*1980*/  @!P0 BRA `(.L_x_16) ;  /* 0x00000000001c8947 */ /* 0x000fea0003800000 */
.L_x_17:
[----:B------:R-:W-:Y:S01]  /*1990*/  UIADD3 UR4, UPT, UPT, UR4, 0x4, URZ ;  /* 0x0000000404047890 */ /* 0x000fe2000fffe0ff */
[----:B------:R-:W-:-:S04]  /*19a0*/  FADD R11, R10, R11 ;  /* 0x0000000b0a0b7221 */ /* 0x000fc80000000000 */
[----:B------:R-:W-:Y:S01]  /*19b0*/  FADD R11, R10, R11 ;  /* 0x0000000b0a0b7221 */ /* 0x000fe20000000000 */
[----:B------:R-:W-:-:S03]  /*19c0*/  ISETP.NE.AND P0, PT, R12, UR4, PT ;  /* 0x000000040c007c0c */ /* 0x000fc6000bf05270 */
[----:B------:R-:W-:-:S04]  /*19d0*/  FADD R11, R10, R11 ;  /* 0x0000000b0a0b7221 */ /* 0x000fc80000000000 */
[----:B------:R-:W-:-:S06]  /*19e0*/  FADD R11, R10, R11 ;  /* 0x0000000b0a0b7221 */ /* 0x000fcc0000000000 */
[----:B------:R-:W-:Y:S05]  /*19f0*/  @P0 BRA `(.L_x_17) ;  /* 0xfffffffc00e40947 */ /* 0x000fea000383ffff */
.L_x_16:
[----:B------:R-:W-:-:S13]  /*1a00*/  ISETP.NE.AND P0, PT, R15, RZ, PT ;  /* 0x000000ff0f00720c */ /* 0x000fda0003f05270 */
[----:B------:R-:W-:Y:S05]  /*1a10*/  @!P0 BRA `(.L_x_5) ;  /* 0x0000000000248947 */ /* 0x000fea0003800000 */
[----:B------:R-:W-:Y:S01]  /*1a20*/  FSETP.GEU.AND P0, PT, R0, -126, PT ;  /* 0xc2fc00000000780b */ /* 0x000fe20003f0e000 */
[----:B------:R-:W-:-:S12]  /*1a30*/  UMOV UR4, URZ ;  /* 0x000000ff00047c82 */ /* 0x000fd80008000000 */
[----:B------:R-:W-:-:S04]  /*1a40*/  @!P0 FMUL R0, R0, 0.5 ;  /* 0x3f00000000008820 */ /* 0x000fc80000400000 */
[----:B------:R-:W0:Y:S02]  /*1a50*/  MUFU.EX2 R10, R0 ;  /* 0x00000000000a7308 */ /* 0x000e240000000800 */
[----:B0-----:R-:W-:-:S07]  /*1a60*/  @!P0 FMUL R10, R10, R10 ;  /* 0x0000000a0a0a8220 */ /* 0x001fce0000400000 */
.L_x_21:
[----:B------:R-:W-:Y:S01]  /*1a70*/  UIADD3 UR4, UPT, UPT, UR4, 0x1, URZ ;  /* 0x0000000104047890 */ /* 0x000fe2000fffe0ff */
[----:B------:R-:W-:-:S05]  /*1a80*/  FADD R11, R10, R11 ;  /* 0x0000000b0a0b7221 */ /* 0x000fca0000000000 */
[----:B------:R-:W-:-:S13]  /*1a90*/  ISETP.NE.AND P0, PT, R15, UR4, PT ;  /* 0x000000040f007c0c */ /* 0x000fda000bf05270 */
[----:B------:R-:W-:Y:S05]  /*1aa0*/  @P0 BRA `(.L_x_21) ;  /* 0xfffffffc00f00947 */ /* 0x000fea000383ffff */
.L_x_5:
[----:B------:R-:W0:Y:S01]  /*1ab0*/  LDCU.64 UR4, c[0x0][0x380] ;  /* 0x00007000ff0477ac */ /* 0x000e220008000a00 */
[----:B------:R-:W-:Y:S01]  /*1ac0*/  IADD3 R0, PT, PT, R11, 0x1800000, RZ ;  /* 0x018000000b007810 */ /* 0x000fe20007ffe0ff */
[----:B------:R-:W-:Y:S01]  /*1ad0*/  BSSY.RECONVERGENT B0, `(.L_x_22) ;  /* 0x0000013000007945 */ /* 0x000fe20003800200 */
[----:B------:R-:W-:Y:S01]  /*1ae0*/  ISETP.GE.AND P3, PT, R7, 0x1, PT ;  /* 0x000000010700780c */ /* 0x000fe20003f66270 */
[----:B------:R-:W1:Y:S01]  /*1af0*/  LDCU.64 UR6, c[0x0][0x398] ;  /* 0x00007300ff0677ac */ /* 0x000e620008000a00 */
[----:B------:R-:W-:Y:S02]  /*1b00*/  LOP3.LUT R0, R0, 0x7f800000, RZ, 0xc0, !PT ;  /* 0x7f80000000007812 */ /* 0x000fe400078ec0ff */
[----:B------:R-:W-:Y:S02]  /*1b10*/  FSETP.GT.AND P4, PT, R11, 9.9999999747524270788e-07, PT ;  /* 0x358637bd0b00780b */ /* 0x000fe40003f84000 */
[----:B------:R-:W-:Y:S02]  /*1b20*/  ISETP.GT.U32.AND P0, PT, R0, 0x1ffffff, PT ;  /* 0x01ffffff0000780c */ /* 0x000fe40003f04070 */
[----:B0-----:R-:W-:-:S02]  /*1b30*/  IADD3 R14, P1, PT, R9, UR4, RZ ;  /* 0x00000004090e7c10 */ /* 0x001fc4000ff3e0ff */
[C---:B-1----:R-:W-:Y:S02]  /*1b40*/  LEA R7, P2, R5.reuse, UR6, 0x2 ;  /* 0x0000000605077c11 */ /* 0x042fe4000f8410ff */
[----:B------:R-:W-:Y:S02]  /*1b50*/  IADD3.X R15, PT, PT, R8, UR5, RZ, P1, !PT ;  /* 0x00000005080f7c10 */ /* 0x000fe40008ffe4ff */
[----:B------:R-:W-:-:S05]  /*1b60*/  LEA.HI.X R8, R5, UR7, R6, 0x2, P2 ;  /* 0x0000000705087c11 */ /* 0x000fca00090f1406 */
[----:B------:R-:W-:Y:S05]  /*1b70*/  @P0 BRA `(.L_x_23) ;  /* 0x0000000000100947 */ /* 0x000fea0003800000 */
[----:B------:R-:W-:-:S07]  /*1b80*/  MOV R12, 0x1ba0 ;  /* 0x00001ba0000c7802 */ /* 0x000fce0000000f00 */
[----:B-----5:R-:W-:Y:S05]  /*1b90*/  CALL.REL.NOINC `($__internal_0_$__cuda_sm20_rcp_rn_f32_slowpath) ;  /* 0x0000003c00787944 */ /* 0x020fea0003c00000 */
[----:B------:R-:W-:Y:S01]  /*1ba0*/  MOV R9, R22 ;  /* 0x0000001600097202 */ /* 0x000fe20000000f00 */
[----:B------:R-:W-:Y:S06]  /*1bb0*/  BRA `(.L_x_24) ;  /* 0x0000000000107947 */ /* 0x000fec0003800000 */
.L_x_23:
[----:B------:R-:W0:Y:S02]  /*1bc0*/  MUFU.RCP R0, R11 ;  /* 0x0000000b00007308 */ /* 0x000e240000001000 */
[----:B0-----:R-:W-:-:S04]  /*1bd0*/  FFMA R9, R0, R11, -1 ;  /* 0xbf80000000097423 */ /* 0x001fc8000000000b */
[----:B------:R-:W-:-:S04]  /*1be0*/  FADD.FTZ R9, -R9, -RZ ;  /* 0x800000ff09097221 */ /* 0x000fc80000010100 */
[----:B------:R-:W-:-:S07]  /*1bf0*/  FFMA R9, R0, R9, R0 ;  /* 0x0000000900097223 */ /* 0x000fce0000000000 */
.L_x_24:
[----:B------:R-:W-:Y:S05]  /*1c00*/  BSYNC.RECONVERGENT B0 ;  /* 0x0000000000007941 */ /* 0x000fea0003800200 */
.L_x_22:
[----:B------:R-:W-:Y:S01]  /*1c10*/  HFMA2 R0, -RZ, RZ, 0, 0 ;  /* 0x00000000ff007431 */ /* 0x000fe200000001ff */
[----:B------:R-:W-:Y:S01]  /*1c20*/  FSEL R9, R9, RZ, P4 ;  /* 0x000000ff09097208 */ /* 0x000fe20002000000 */
[----:B------:R-:W-:Y:S06]  /*1c30*/  @!P3 BRA `(.L_x_25) ;  /* 0x000000180048b947 */ /* 0x000fec0003800000 */
[----:B------:R-:W0:Y:S02]  /*1c40*/  LDCU UR6, c[0x0][0x3e4] ;  /* 0x00007c80ff0677ac */ /* 0x000e240008000800 */
[----:B0-----:R-:W-:Y:S02]  /*1c50*/  UISETP.GE.AND UP0, UPT, UR6, 0x1, UPT ;  /* 0x000000010600788c */ /* 0x001fe4000bf06270 */
[----:B------:R-:W-:-:S07]  /*1c60*/  I2FP.F32.S32 R10, UR6 ;  /* 0x00000006000a7c45 */ /* 0x000fce0008201400 */
[----:B------:R-:W-:Y:S05]  /*1c70*/  BRA.U !UP0, `(.L_x_26) ;  /* 0x00000015082c7547 */ /* 0x000fea000b800000 */
[----:B------:R-:W-:Y:S01]  /*1c80*/  MOV R0, RZ ;  /* 0x000000ff00007202 */ /* 0x000fe20000000f00 */
[----:B------:R-:W-:Y:S02]  /*1c90*/  UIADD3 UR14, UPT, UPT, UR6, -0x1, URZ ;  /* 0xffffffff060e7890 */ /* 0x000fe4000fffe0ff */
[----:B------:R-:W-:Y:S02]  /*1ca0*/  ULOP3.LUT UR15, UR6, 0xf, URZ, 0xc0, !UPT ;  /* 0x0000000f060f7892 */ /* 0x000fe4000f8ec0ff */
[----:B------:R-:W-:Y:S02]  /*1cb0*/  ULOP3.LUT UR16, UR6, 0x7, URZ, 0xc0, !UPT ;  /* 0x0000000706107892 */ /* 0x000fe4000f8ec0ff */
[----:B------:R-:W-:Y:S02]  /*1cc0*/  ULOP3.LUT UR17, UR6, 0x3, URZ, 0xc0, !UPT ;  /* 0x0000000306117892 */ /* 0x000fe4000f8ec0ff */
[----:B------:R-:W-:Y:S02]  /*1cd0*/  ULOP3.LUT UR18, UR6, 0x7ffffff0, URZ, 0xc0, !UPT ;  /* 0x7ffffff006127892 */ /* 0x000fe4000f8ec0ff */
[----:B------:R-:W-:Y:S01]  /*1ce0*/  ULOP3.LUT UR6, UR6, 0x7ffffff8, URZ, 0xc0, !UPT ;  /* 0x7ffffff806067892 */ /* 0x000fe2000f8ec0ff */
[----:B------:R-:W-:-:S11]  /*1cf0*/  UMOV UR4, URZ ;  /* 0x000000ff00047c82 */ /* 0x000fd60008000000 */
.L_x_39:
[----:B------:R-:W0:Y:S01]  /*1d00*/  LDCU UR8, c[0x0][0x3e4] ;  /* 0x00007c80ff0877ac */ /* 0x000e220008000800 */
[----:B------:R-:W-:Y:S01]  /*1d10*/  HFMA2 R28, -RZ, RZ, 0, 0 ;  /* 0x00000000ff1c7431 */ /* 0x000fe200000001ff */
[----:B------:R-:W-:Y:S01]  /*1d20*/  MOV R11, RZ ;  /* 0x000000ff000b7202 */ /* 0x000fe20000000f00 */
[----:B------:R-:W-:Y:S02]  /*1d30*/  UISETP.GE.U32.AND UP0, UPT, UR14, 0xf, UPT ;  /* 0x0000000f0e00788c */ /* 0x000fe4000bf06070 */
[----:B0-----:R-:W-:-:S07]  /*1d40*/  UIMAD UR8, UR4, UR8, URZ ;  /* 0x00000008040872a4 */ /* 0x001fce000f8e02ff */
[----:B--2---:R-:W-:Y:S05]  /*1d50*/  BRA.U !UP0, `(.L_x_27) ;  /* 0x0000000108ec7547 */ /* 0x004fea000b800000 */
[----:B------:R-:W-:Y:S02]  /*1d60*/  MOV R28, RZ ;  /* 0x000000ff001c7202 */ /* 0x000fe40000000f00 */
[----:B------:R-:W-:-:S07]  /*1d70*/  MOV R11, RZ ;  /* 0x000000ff000b7202 */ /* 0x000fce0000000f00 */
.L_x_28:
[C---:B------:R-:W-:Y:S01]  /*1d80*/  IADD3 R25, P0, PT, R11.reuse, UR8, RZ ;  /* 0x000000080b197c10 */ /* 0x040fe2000ff1e0ff */
[----:B------:R-:W-:-:S03]  /*1d90*/  IMAD.WIDE.U32 R22, R11, 0x4, R18 ;  /* 0x000000040b167825 */ /* 0x000fc600078e0012 */
[----:B------:R-:W-:Y:S02]  /*1da0*/  IADD3.X R12, PT, PT, RZ, RZ, RZ, P0, !PT ;  /* 0x000000ffff0c7210 */ /* 0x000fe400007fe4ff */
[C---:B------:R-:W-:Y:S01]  /*1db0*/  LEA R24, P0, R25.reuse, R16, 0x2 ;  /* 0x0000001019187211 */ /* 0x040fe200078010ff */
[----:B------:R-:W2:Y:S03]  /*1dc0*/  LDG.E.CONSTANT R29, desc[UR10][R22.64] ;  /* 0x0000000a161d7981 */ /* 0x000ea6000c1e9900 */
[----:B------:R-:W-:Y:S01]  /*1dd0*/  LEA.HI.X R25, R25, R17, R12, 0x2, P0 ;  /* 0x0000001119197211 */ /* 0x000fe200000f140c */
[----:B------:R-:W3:Y:S04]  /*1de0*/  LDG.E.CONSTANT R30, desc[UR10][R22.64+0x4] ;  /* 0x0000040a161e7981 */ /* 0x000ee8000c1e9900 */
[----:B------:R-:W2:Y:S04]  /*1df0*/  LDG.E.CONSTANT R26, desc[UR10][R24.64] ;  /* 0x0000000a181a7981 */ /* 0x000ea8000c1e9900 */
        /* <DEDUP_REMOVED lines=33> */
[----:B------:R-:W4:Y:S04]  /*2010*/  LDG.E.CONSTANT R36, desc[UR10][R22.64+0x38] ;  /* 0x0000380a16247981 */ /* 0x000f28000c1e9900 */
[----:B------:R-:W4:Y:S01]  /*2020*/  LDG.E.CONSTANT R41, desc[UR10][R22.64+0x3c] ;  /* 0x00003c0a16297981 */ /* 0x000f22000c1e9900 */
        /* <DEDUP_REMOVED lines=9> */
[----:B------:R-:W-:-:S04]  /*20c0*/  FFMA R39, R38, R45, R39 ;  /* 0x0000002d26277223 */ /* 0x000fc80000000027 */
[----:B------:R-:W-:-:S04]  /*20d0*/  FFMA R36, R36, R43, R39 ;  /* 0x0000002b24247223 */ /* 0x000fc80000000027 */
[----:B------:R-:W-:Y:S01]  /*20e0*/  FFMA R28, R41, R42, R36 ;  /* 0x0000002a291c7223 */ /* 0x000fe20000000024 */
[----:B------:R-:W-:Y:S06]  /*20f0*/  @P0 BRA `(.L_x_28) ;  /* 0xfffffffc00200947 */ /* 0x000fec000383ffff */
[----:B------:R-:W-:-:S07]  /*2100*/  MOV R11, UR18 ;  /* 0x00000012000b7c02 */ /* 0x000fce0008000f00 */
.L_x_27:
[----:B------:R-:W-:-:S09]  /*2110*/  UISETP.NE.AND UP0, UPT, UR15, URZ, UPT ;  /* 0x000000ff0f00728c */ /* 0x000fd2000bf05270 */
[----:B------:R-:W-:Y:S05]  /*2120*/  BRA.U !UP0, `(.L_x_29) ;  /* 0x0000000508307547 */ /* 0x000fea000b800000 */
[----:B------:R-:W-:Y:S02]  /*2130*/  UIADD3 UR5, UPT, UPT, UR15, -0x1, URZ ;  /* 0xffffffff0f057890 */ /* 0x000fe4000fffe0ff */
[----:B------:R-:W-:Y:S02]  /*2140*/  UISETP.NE.AND UP1, UPT, UR16, URZ, UPT ;  /* 0x000000ff1000728c */ /* 0x000fe4000bf25270 */
[----:B------:R-:W-:-:S09]  /*2150*/  UISETP.GE.U32.AND UP0, UPT, UR5, 0x7, UPT ;  /* 0x000000070500788c */ /* 0x000fd2000bf06070 */
[----:B------:R-:W-:Y:S05]  /*2160*/  BRA.U !UP0, `(.L_x_30) ;  /* 0x0000000108787547 */ /* 0x000fea000b800000 */
        /* <DEDUP_REMOVED lines=25> */
[----:B------:R-:W-:-:S04]  /*2300*/  FFMA R31, R38, R37, R31 ;  /* 0x00000025261f7223 */ /* 0x000fc8000000001f */
[----:B------:R-:W-:-:S04]  /*2310*/  FFMA R40, R40, R39, R31 ;  /* 0x0000002728287223 */ /* 0x000fc8000000001f */
[----:B------:R-:W-:-:S04]  /*2320*/  FFMA R29, R29, R30, R40 ;  /* 0x0000001e1d1d7223 */ /* 0x000fc80000000028 */
[----:B------:R-:W-:-:S04]  /*2330*/  FFMA R27, R12, R27, R29 ;  /* 0x0000001b0c1b7223 */ /* 0x000fc8000000001d */
[----:B------:R-:W-:-:S07]  /*2340*/  FFMA R28, R26, R41, R27 ;  /* 0x000000291a1c7223 */ /* 0x000fce000000001b */
.L_x_30:
        /* <DEDUP_REMOVED lines=23> */
.L_x_31:
[----:B------:R-:W-:Y:S05]  /*24c0*/  BRA.U !UP1, `(.L_x_29) ;  /* 0x0000000109487547 */ /* 0x000fea000b800000 */
[C---:B------:R-:W-:Y:S01]  /*24d0*/  IADD3 R23, P0, PT, R11.reuse, UR8, RZ ;  /* 0x000000080b177c10 */ /* 0x040fe2000ff1e0ff */
[----:B------:R-:W-:-:S03]  /*24e0*/  IMAD.WIDE.U32 R24, R11, 0x4, R18 ;  /* 0x000000040b187825 */ /* 0x000fc600078e0012 */
[----:B------:R-:W-:Y:S02]  /*24f0*/  IADD3.X R12, PT, PT, RZ, RZ, RZ, P0, !PT ;  /* 0x000000ffff0c7210 */ /* 0x000fe400007fe4ff */
[C---:B------:R-:W-:Y:S01]  /*2500*/  LEA R22, P0, R23.reuse, R16, 0x2 ;  /* 0x0000001017167211 */ /* 0x040fe200078010ff */
[----:B------:R-:W2:Y:S03]  /*2510*/  LDG.E.CONSTANT R11, desc[UR10][R24.64] ;  /* 0x0000000a180b7981 */ /* 0x000ea6000c1e9900 */
[----:B------:R-:W-:-:S05]  /*2520*/  LEA.HI.X R23, R23, R17, R12, 0x2, P0 ;  /* 0x0000001117177211 */ /* 0x000fca00000f140c */
[----:B------:R-:W2:Y:S01]  /*2530*/  LDG.E.CONSTANT R12, desc[UR10][R22.64] ;  /* 0x0000000a160c7981 */ /* 0x000ea2000c1e9900 */
[----:B------:R-:W-:Y:S01]  /*2540*/  UISETP.NE.AND UP0, UPT, UR17, 0x1, UPT ;  /* 0x000000011100788c */ /* 0x000fe2000bf05270 */
[----:B--2---:R-:W-:-:S08]  /*2550*/  FFMA R28, R11, R12, R28 ;  /* 0x0000000c0b1c7223 */ /* 0x004fd0000000001c */
[----:B------:R-:W-:Y:S05]  /*2560*/  BRA.U !UP0, `(.L_x_29) ;  /* 0x0000000108207547 */ /* 0x000fea000b800000 */
[----:B------:R-:W-:Y:S01]  /*2570*/  UISETP.NE.AND UP0, UPT, UR17, 0x2, UPT ;  /* 0x000000021100788c */ /* 0x000fe2000bf05270 */
[----:B------:R-:W2:Y:S04]  /*2580*/  LDG.E.CONSTANT R11, desc[UR10][R24.64+0x4] ;  /* 0x0000040a180b7981 */ /* 0x000ea8000c1e9900 */
[----:B------:R-:W2:Y:S01]  /*2590*/  LDG.E.CONSTANT R12, desc[UR10][R22.64+0x4] ;  /* 0x0000040a160c7981 */ /* 0x000ea2000c1e9900 */
[----:B------:R-:W-:-:S13]  /*25a0*/  PLOP3.LUT P0, PT, PT, PT, UP0, 0x80, 0x8 ;  /* 0x000000000008781c */ /* 0x000fda0003f0f008 */
[----:B------:R-:W3:Y:S04]  /*25b0*/  @P0 LDG.E.CONSTANT R27, desc[UR10][R24.64+0x8] ;  /* 0x0000080a181b0981 */ /* 0x000ee8000c1e9900 */
[----:B------:R-:W3:Y:S01]  /*25c0*/  @P0 LDG.E.CONSTANT R26, desc[UR10][R22.64+0x8] ;  /* 0x0000080a161a0981 */ /* 0x000ee2000c1e9900 */
[----:B--2---:R-:W-:-:S04]  /*25d0*/  FFMA R28, R11, R12, R28 ;  /* 0x0000000c0b1c7223 */ /* 0x004fc8000000001c */
[----:B---3--:R-:W-:-:S07]  /*25e0*/  @P0 FFMA R28, R27, R26, R28 ;  /* 0x0000001a1b1c0223 */ /* 0x008fce000000001c */
.L_x_29:
        /* <DEDUP_REMOVED lines=13> */
.L_x_33:
[----:B------:R-:W-:Y:S05]  /*26c0*/  BSYNC.RECONVERGENT B0 ;  /* 0x0000000000007941 */ /* 0x000fea0003800200 */
.L_x_32:
[----:B-----5:R-:W-:Y:S01]  /*26d0*/  FADD R12, -R4, R11 ;  /* 0x0000000b040c7221 */ /* 0x020fe20000000100 */
[----:B------:R-:W-:Y:S01]  /*26e0*/  UISETP.GE.U32.AND UP0, UPT, UR14, 0x7, UPT ;  /* 0x000000070e00788c */ /* 0x000fe2000bf06070 */
[----:B------:R-:W-:Y:S02]  /*26f0*/  UMOV UR5, URZ ;  /* 0x000000ff00057c82 */ /* 0x000fe40008000000 */
[----:B------:R-:W-:-:S04]  /*2700*/  FMUL R11, R3, -R12 ;  /* 0x8000000c030b7220 */ /* 0x000fc80000400000 */
[----:B------:R-:W-:Y:S01]  /*2710*/  FMUL R11, R12, R11 ;  /* 0x0000000b0c0b7220 */ /* 0x000fe20000400000 */
[----:B------:R-:W-:-:S03]  /*2720*/  HFMA2 R12, -RZ, RZ, 0, 0 ;  /* 0x00000000ff0c7431 */ /* 0x000fc600000001ff */
[----:B------:R-:W-:-:S05]  /*2730*/  FMUL R22, R11, 1.4426950216293334961 ;  /* 0x3fb8aa3b0b167820 */ /* 0x000fca0000400000 */
[----:B------:R-:W-:-:S13]  /*2740*/  FSETP.GEU.AND P0, PT, R22, -126, PT ;  /* 0xc2fc00001600780b */ /* 0x000fda0003f0e000 */
[----:B------:R-:W-:-:S04]  /*2750*/  @!P0 FMUL R22, R22, 0.5 ;  /* 0x3f00000016168820 */ /* 0x000fc80000400000 */
[----:B------:R-:W0:Y:S02]  /*2760*/  MUFU.EX2 R24, R22 ;  /* 0x0000001600187308 */ /* 0x000e240000000800 */
[----:B0-----:R-:W-:-:S04]  /*2770*/  @!P0 FMUL R24, R24, R24 ;  /* 0x0000001818188220 */ /* 0x001fc80000400000 */
[----:B------:R-:W-:Y:S01]  /*2780*/  FMUL R11, R9, R24 ;  /* 0x00000018090b7220 */ /* 0x000fe20000400000 */
[----:B------:R-:W-:Y:S06]  /*2790*/  BRA.U !UP0, `(.L_x_34) ;  /* 0x0000000108e07547 */ /* 0x000fec000b800000 */
[----:B------:R-:W-:Y:S01]  /*27a0*/  MOV R12, RZ ;  /* 0x000000ff000c7202 */ /* 0x000fe20000000f00 */
[----:B------:R-:W0:Y:S01]  /*27b0*/  LDCU.64 UR12, c[0x0][0x3c0] ;  /* 0x00007800ff0c77ac */ /* 0x000e220008000a00 */
[----:B------:R-:W-:-:S07]  /*27c0*/  MOV R27, RZ ;  /* 0x000000ff001b7202 */ /* 0x000fce0000000f00 */
.L_x_35:
[C---:B------:R-:W-:Y:S01]  /*27d0*/  IADD3 R42, P0, PT, R27.reuse, UR8, RZ ;  /* 0x000000081b2a7c10 */ /* 0x040fe2000ff1e0ff */
[----:B--2---:R-:W-:-:S03]  /*27e0*/  IMAD.WIDE.U32 R22, R27, 0x4, R14 ;  /* 0x000000041b167825 */ /* 0x004fc600078e000e */
[----:B------:R-:W-:Y:S02]  /*27f0*/  IADD3.X R45, PT, PT, RZ, RZ, RZ, P0, !PT ;  /* 0x000000ffff2d7210 */ /* 0x000fe400007fe4ff */
[C---:B------:R-:W-:Y:S01]  /*2800*/  LEA R24, P0, R42.reuse, R7, 0x2 ;  /* 0x000000072a187211 */ /* 0x040fe200078010ff */
[----:B------:R-:W2:Y:S03]  /*2810*/  LDG.E.CONSTANT R39, desc[UR10][R22.64] ;  /* 0x0000000a16277981 */ /* 0x000ea6000c1e9900 */
[----:B------:R-:W-:Y:S01]  /*2820*/  LEA.HI.X R25, R42, R8, R45, 0x2, P0 ;  /* 0x000000082a197211 */ /* 0x000fe200000f142d */
[----:B------:R-:W3:Y:S04]  /*2830*/  LDG.E.CONSTANT R36, desc[UR10][R22.64+0x4] ;  /* 0x0000040a16247981 */ /* 0x000ee8000c1e9900 */
[----:B------:R-:W4:Y:S04]  /*2840*/  LDG.E.CONSTANT R40, desc[UR10][R24.64] ;  /* 0x0000000a18287981 */ /* 0x000f28000c1e9900 */
[----:B------:R-:W5:Y:S04]  /*2850*/  LDG.E.CONSTANT R43, desc[UR10][R24.64+0x4] ;  /* 0x0000040a182b7981 */ /* 0x000f68000c1e9900 */
        /* <DEDUP_REMOVED lines=8> */
[----:B------:R1:W5:Y:S01]  /*28e0*/  LDG.E.CONSTANT R38, desc[UR10][R22.64+0x1c] ;  /* 0x00001c0a16267981 */ /* 0x000362000c1e9900 */
[----:B------:R-:W-:-:S03]  /*28f0*/  IADD3 R42, P0, PT, R5, R42, RZ ;  /* 0x0000002a052a7210 */ /* 0x000fc60007f1e0ff */
[----:B------:R-:W5:Y:S04]  /*2900*/  LDG.E.CONSTANT R31, desc[UR10][R24.64+0x14] ;  /* 0x0000140a181f7981 */ /* 0x000f68000c1e9900 */
[----:B------:R-:W5:Y:S04]  /*2910*/  LDG.E.CONSTANT R29, desc[UR10][R24.64+0x18] ;  /* 0x0000180a181d7981 */ /* 0x000f68000c1e9900 */
[----:B------:R5:W5:Y:S01]  /*2920*/  LDG.E.CONSTANT R41, desc[UR10][R24.64+0x1c] ;  /* 0x00001c0a18297981 */ /* 0x000b62000c1e9900 */
[----:B-1----:R-:W-:Y:S02]  /*2930*/  IADD3.X R23, PT, PT, R6, R45, RZ, P0, !PT ;  /* 0x0000002d06177210 */ /* 0x002fe400007fe4ff */
[----:B0-----:R-:W-:-:S02]  /*2940*/  LEA R22, P0, R42, UR12, 0x2 ;  /* 0x0000000c2a167c11 */ /* 0x001fc4000f8010ff */
[----:B------:R-:W-:Y:S02]  /*2950*/  IADD3 R27, PT, PT, R27, 0x8, RZ ;  /* 0x000000081b1b7810 */ /* 0x000fe40007ffe0ff */
[----:B------:R-:W-:Y:S02]  /*2960*/  LEA.HI.X R23, R42, UR13, R23, 0x2, P0 ;  /* 0x0000000d2a177c11 */ /* 0x000fe400080f1417 */
[----:B------:R-:W-:Y:S01]  /*2970*/  ISETP.NE.AND P0, PT, R27, UR6, PT ;  /* 0x000000061b007c0c */ /* 0x000fe2000bf05270 */
[C---:B--2---:R-:W-:Y:S01]  /*2980*/  FMUL R45, R11.reuse, R39 ;  /* 0x000000270b2d7220 */ /* 0x044fe20000400000 */
[----:B---3--:R-:W-:-:S04]  /*2990*/  FMUL R42, R11, R36 ;  /* 0x000000240b2a7220 */ /* 0x008fc80000400000 */
[----:B------:R-:W-:Y:S01]  /*29a0*/  REDG.E.ADD.F32.FTZ.RN.STRONG.GPU desc[UR10][R22.64], R45 ;  /* 0x0000002d160079a6 */ /* 0x000fe2000c12f30a */
[----:B----4-:R-:W-:-:S03]  /*29b0*/  FFMA R39, R39, R40, R12 ;  /* 0x0000002827277223 */ /* 0x010fc6000000000c */
[----:B------:R-:W-:Y:S01]  /*29c0*/  REDG.E.ADD.F32.FTZ.RN.STRONG.GPU desc[UR10][R22.64+0x4], R42 ;  /* 0x0000042a160079a6 */ /* 0x000fe2000c12f30a */
[----:B-----5:R-:W-:Y:S01]  /*29d0*/  FFMA R39, R36, R43, R39 ;  /* 0x0000002b24277223 */ /* 0x020fe20000000027 */
[----:B------:R-:W-:-:S03]  /*29e0*/  FMUL R44, R11, R34 ;  /* 0x000000220b2c7220 */ /* 0x000fc60000400000 */
[----:B------:R-:W-:Y:S02]  /*29f0*/  FFMA R37, R34, R37, R39 ;  /* 0x0000002522257223 */ /* 0x000fe40000000027 */
[----:B------:R-:W-:Y:S01]  /*2a00*/  REDG.E.ADD.F32.FTZ.RN.STRONG.GPU desc[UR10][R22.64+0x8], R44 ;  /* 0x0000082c160079a6 */ /* 0x000fe2000c12f30a */
[----:B------:R-:W-:Y:S01]  /*2a10*/  FMUL R25, R11, R32 ;  /* 0x000000200b197220 */ /* 0x000fe20000400000 */
[----:B------:R-:W-:-:S04]  /*2a20*/  FFMA R35, R32, R35, R37 ;  /* 0x0000002320237223 */ /* 0x000fc80000000025 */
[----:B------:R0:W-:Y:S01]  /*2a30*/  REDG.E.ADD.F32.FTZ.RN.STRONG.GPU desc[UR10][R22.64+0xc], R25 ;  /* 0x00000c19160079a6 */ /* 0x0001e2000c12f30a */
[----:B------:R-:W-:Y:S01]  /*2a40*/  FMUL R24, R11, R30 ;  /* 0x0000001e0b187220 */ /* 0x000fe20000400000 */
[----:B------:R-:W-:-:S04]  /*2a50*/  FFMA R33, R30, R33, R35 ;  /* 0x000000211e217223 */ /* 0x000fc80000000023 */
[----:B------:R1:W-:Y:S01]  /*2a60*/  REDG.E.ADD.F32.FTZ.RN.STRONG.GPU desc[UR10][R22.64+0x10], R24 ;  /* 0x00001018160079a6 */ /* 0x0003e2000c12f30a */
[C---:B0-----:R-:W-:Y:S01]  /*2a70*/  FMUL R25, R11.reuse, R28 ;  /* 0x0000001c0b197220 */ /* 0x041fe20000400000 */
[----:B------:R-:W-:-:S04]  /*2a80*/  FMUL R45, R11, R26 ;  /* 0x0000001a0b2d7220 */ /* 0x000fc80000400000 */
[----:B------:R2:W-:Y:S01]  /*2a90*/  REDG.E.ADD.F32.FTZ.RN.STRONG.GPU desc[UR10][R22.64+0x14], R25 ;  /* 0x00001419160079a6 */ /* 0x0005e2000c12f30a */
[----:B-1----:R-:W-:-:S03]  /*2aa0*/  FMUL R24, R11, R38 ;  /* 0x000000260b187220 */ /* 0x002fc60000400000 */
[----:B------:R2:W-:Y:S01]  /*2ab0*/  REDG.E.ADD.F32.FTZ.RN.STRONG.GPU desc[UR10][R22.64+0x18], R45 ;  /* 0x0000182d160079a6 */ /* 0x0005e2000c12f30a */
[----:B------:R-:W-:-:S03]  /*2ac0*/  FFMA R31, R28, R31, R33 ;  /* 0x0000001f1c1f7223 */ /* 0x000fc60000000021 */
[----:B------:R2:W-:Y:S01]  /*2ad0*/  REDG.E.ADD.F32.FTZ.RN.STRONG.GPU desc[UR10][R22.64+0x1c], R24 ;  /* 0x00001c18160079a6 */ /* 0x0005e2000c12f30a */
[----:B------:R-:W-:-:S04]  /*2ae0*/  FFMA R29, R26, R29, R31 ;  /* 0x0000001d1a1d7223 */ /* 0x000fc8000000001f */
[----:B------:R-:W-:Y:S01]  /*2af0*/  FFMA R12, R38, R41, R29 ;  /* 0x00000029260c7223 */ /* 0x000fe2000000001d */
[----:B------:R-:W-:Y:S06]  /*2b00*/  @P0 BRA `(.L_x_35) ;  /* 0xfffffffc00300947 */ /* 0x000fec000383ffff */
[----:B------:R-:W-:-:S05]  /*2b10*/  UMOV UR5, UR6 ;  /* 0x0000000600057c82 */ /* 0x000fca0008000000 */
.L_x_34:
[----:B------:R-:W-:-:S09]  /*2b20*/  UISETP.NE.AND UP0, UPT, UR16, URZ, UPT ;  /* 0x000000ff1000728c */ /* 0x000fd2000bf05270 */
[----:B------:R-:W-:Y:S05]  /*2b30*/  BRA.U !UP0, `(.L_x_36) ;  /* 0x0000000508647547 */ /* 0x000fea000b800000 */
[----:B------:R-:W-:Y:S02]  /*2b40*/  UIADD3 UR7, UPT, UPT, UR16, -0x1, URZ ;  /* 0xffffffff10077890 */ /* 0x000fe4000fffe0ff */
[----:B------:R-:W-:Y:S02]  /*2b50*/  UISETP.NE.AND UP1, UPT, UR17, URZ, UPT ;  /* 0x000000ff1100728c */ /* 0x000fe4000bf25270 */
[----:B------:R-:W-:-:S09]  /*2b60*/  UISETP.GE.U32.AND UP0, UPT, UR7, 0x3, UPT ;  /* 0x000000030700788c */ /* 0x000fd2000bf06070 */
[----:B------:R-:W-:Y:S05]  /*2b70*/  BRA.U !UP0, `(.L_x_37) ;  /* 0x00000001088c7547 */ /* 0x000fea000b800000 */
[----:B--2---:R-:W-:Y:S01]  /*2b80*/  MOV R23, UR5 ;  /* 0x0000000500177c02 */ /* 0x004fe20008000f00 */
[----:B------:R-:W-:Y:S01]  /*2b90*/  UIADD3 UR7, UP0, UPT, UR8, UR5, URZ ;  /* 0x0000000508077290 */ /* 0x000fe2000ff1e0ff */
[----:B------:R-:W0:Y:S03]  /*2ba0*/  LDCU.64 UR12, c[0x0][0x3c0] ;  /* 0x00007800ff0c77ac */ /* 0x000e260008000a00 */
[----:B------:R-:W-:-:S05]  /*2bb0*/  IMAD.WIDE.U32 R22, R23, 0x4, R14 ;  /* 0x0000000417167825 */ /* 0x000fca00078e000e */
[----:B------:R-:W2:Y:S04]  /*2bc0*/  LDG.E.CONSTANT R27, desc[UR10][R22.64] ;  /* 0x0000000a161b7981 */ /* 0x000ea8000c1e9900 */
[----:B------:R-:W3:Y:S04]  /*2bd0*/  LDG.E.CONSTANT R31, desc[UR10][R22.64+0x4] ;  /* 0x0000040a161f7981 */ /* 0x000ee8000c1e9900 */
[----:B------:R-:W4:Y:S04]  /*2be0*/  LDG.E.CONSTANT R26, desc[UR10][R22.64+0x8] ;  /* 0x0000080a161a7981 */ /* 0x000f28000c1e9900 */
[----:B------:R0:W5:Y:S01]  /*2bf0*/  LDG.E.CONSTANT R34, desc[UR10][R22.64+0xc] ;  /* 0x00000c0a16227981 */ /* 0x000162000c1e9900 */
[----:B------:R-:W-:Y:S01]  /*2c00*/  UIADD3.X UR9, UPT, UPT, URZ, URZ, URZ, UP0, !UPT ;  /* 0x000000ffff097290 */ /* 0x000fe200087fe4ff */
[----:B------:R-:W-:-:S02]  /*2c10*/  MOV R24, UR7 ;  /* 0x0000000700187c02 */ /* 0x000fc40008000f00 */
[----:B------:R-:W-:Y:S02]  /*2c20*/  MOV R25, UR7 ;  /* 0x0000000700197c02 */ /* 0x000fe40008000f00 */
[----:B------:R-:W-:Y:S02]  /*2c30*/  LEA R24, P0, R24, R7, 0x2 ;  /* 0x0000000718187211 */ /* 0x000fe400078010ff */
[----:B------:R-:W-:-:S04]  /*2c40*/  MOV R28, UR9 ;  /* 0x00000009001c7c02 */ /* 0x000fc80008000f00 */
[----:B------:R-:W-:Y:S02]  /*2c50*/  LEA.HI.X R25, R25, R8, R28, 0x2, P0 ;  /* 0x0000000819197211 */ /* 0x000fe400000f141c */
[----:B------:R-:W-:-:S03]  /*2c60*/  IADD3 R29, P0, PT, R5, UR7, RZ ;  /* 0x00000007051d7c10 */ /* 0x000fc6000ff1e0ff */
[----:B------:R-:W5:Y:S01]  /*2c70*/  LDG.E.CONSTANT R28, desc[UR10][R24.64] ;  /* 0x0000000a181c7981 */ /* 0x000f62000c1e9900 */
[----:B------:R-:W-:Y:S02]  /*2c80*/  IADD3.X R36, PT, PT, R6, UR9, RZ, P0, !PT ;  /* 0x0000000906247c10 */ /* 0x000fe400087fe4ff */
[C---:B0-----:R-:W-:Y:S01]  /*2c90*/  LEA R22, P0, R29.reuse, UR12, 0x2 ;  /* 0x0000000c1d167c11 */ /* 0x041fe2000f8010ff */
[----:B------:R-:W5:Y:S03]  /*2ca0*/  LDG.E.CONSTANT R30, desc[UR10][R24.64+0x4] ;  /* 0x0000040a181e7981 */ /* 0x000f66000c1e9900 */
[----:B------:R-:W-:Y:S01]  /*2cb0*/  LEA.HI.X R23, R29, UR13, R36, 0x2, P0 ;  /* 0x0000000d1d177c11 */ /* 0x000fe200080f1424 */
[----:B------:R-:W5:Y:S04]  /*2cc0*/  LDG.E.CONSTANT R32, desc[UR10][R24.64+0x8] ;  /* 0x0000080a18207981 */ /* 0x000f68000c1e9900 */
[----:B------:R-:W5:Y:S01]  /*2cd0*/  LDG.E.CONSTANT R36, desc[UR10][R24.64+0xc] ;  /* 0x00000c0a18247981 */ /* 0x000f62000c1e9900 */
[C---:B--2---:R-:W-:Y:S01]  /*2ce0*/  FMUL R29, R11.reuse, R27 ;  /* 0x0000001b0b1d7220 */ /* 0x044fe20000400000 */
[----:B---3--:R-:W-:-:S04]  /*2cf0*/  FMUL R33, R11, R31 ;  /* 0x0000001f0b217220 */ /* 0x008fc80000400000 */
[----:B------:R0:W-:Y:S01]  /*2d00*/  REDG.E.ADD.F32.FTZ.RN.STRONG.GPU desc[UR10][R22.64], R29 ;  /* 0x0000001d160079a6 */ /* 0x0001e2000c12f30a */
[----:B----4-:R-:W-:-:S03]  /*2d10*/  FMUL R35, R11, R26 ;  /* 0x0000001a0b237220 */ /* 0x010fc60000400000 */
[----:B------:R0:W-:Y:S01]  /*2d20*/  REDG.E.ADD.F32.FTZ.RN.STRONG.GPU desc[UR10][R22.64+0x4], R33 ;  /* 0x00000421160079a6 */ /* 0x0001e2000c12f30a */
[----:B-----5:R-:W-:-:S03]  /*2d30*/  FMUL R37, R11, R34 ;  /* 0x000000220b257220 */ /* 0x020fc60000400000 */
[----:B------:R0:W-:Y:S04]  /*2d40*/  REDG.E.ADD.F32.FTZ.RN.STRONG.GPU desc[UR10][R22.64+0x8], R35 ;  /* 0x00000823160079a6 */ /* 0x0001e8000c12f30a */
[----:B------:R0:W-:Y:S01]  /*2d50*/  REDG.E.ADD.F32.FTZ.RN.STRONG.GPU desc[UR10][R22.64+0xc], R37 ;  /* 0x00000c25160079a6 */ /* 0x0001e2000c12f30a */
[----:B------:R-:W-:-:S04]  /*2d60*/  FFMA R28, R27, R28, R12 ;  /* 0x0000001c1b1c7223 */ /* 0x000fc8000000000c */
[----:B------:R-:W-:-:S04]  /*2d70*/  FFMA R31, R31, R30, R28 ;  /* 0x0000001e1f1f7223 */ /* 0x000fc8000000001c */
[----:B------:R-:W-:Y:S01]  /*2d80*/  FFMA R31, R26, R32, R31 ;  /* 0x000000201a1f7223 */ /* 0x000fe2000000001f */
[----:B------:R-:W-:-:S03]  /*2d90*/  UIADD3 UR5, UPT, UPT, UR5, 0x4, URZ ;  /* 0x0000000405057890 */ /* 0x000fc6000fffe0ff */
[----:B0-----:R-:W-:-:S09]  /*2da0*/  FFMA R12, R34, R36, R31 ;  /* 0x00000024220c7223 */ /* 0x001fd2000000001f */
.L_x_37:
[----:B------:R-:W-:Y:S05]  /*2db0*/  BRA.U !UP1, `(.L_x_36) ;  /* 0x0000000109c47547 */ /* 0x000fea000b800000 */
[----:B------:R-:W0:Y:S01]  /*2dc0*/  LDCU UR7, c[0x0][0x3e4] ;  /* 0x00007c80ff0777ac */ /* 0x000e220008000800 */
[----:B------:R-:W-:Y:S02]  /*2dd0*/  UISETP.NE.AND UP1, UPT, UR17, 0x1, UPT ;  /* 0x000000011100788c */ /* 0x000fe4000bf25270 */
[----:B0-----:R-:W-:-:S04]  /*2de0*/  ULOP3.LUT UR7, UR7, 0x1, URZ, 0xc0, !UPT ;  /* 0x0000000107077892 */ /* 0x001fc8000f8ec0ff */
[----:B------:R-:W-:-:S03]  /*2df0*/  UISETP.NE.U32.AND UP0, UPT, UR7, 0x1, UPT ;  /* 0x000000010700788c */ /* 0x000fc6000bf05070 */
[----:B------:R-:W-:Y:S08]  /*2e00*/  BRA.U !UP1, `(.L_x_38) ;  /* 0x0000000109647547 */ /* 0x000ff0000b800000 */
[----:B--2---:R-:W-:Y:S01]  /*2e10*/  MOV R25, UR5 ;  /* 0x0000000500197c02 */ /* 0x004fe20008000f00 */
[----:B------:R-:W0:Y:S04]  /*2e20*/  LDCU.64 UR12, c[0x0][0x3c0] ;  /* 0x00007800ff0c77ac */ /* 0x000e280008000a00 */
[----:B------:R-:W-:-:S05]  /*2e30*/  IMAD.WIDE.U32 R24, R25, 0x4, R14 ;  /* 0x0000000419187825 */ /* 0x000fca00078e000e */
[----:B------:R-:W2:Y:S04]  /*2e40*/  LDG.E.CONSTANT R27, desc[UR10][R24.64] ;  /* 0x0000000a181b7981 */ /* 0x000ea8000c1e9900 */
[----:B------:R0:W3:Y:S01]  /*2e50*/  LDG.E.CONSTANT R31, desc[UR10][R24.64+0x4] ;  /* 0x0000040a181f7981 */ /* 0x0000e2000c1e9900 */
[----:B------:R-:W-:-:S04]  /*2e60*/  UIADD3 UR7, UP1, UPT, UR8, UR5, URZ ;  /* 0x0000000508077290 */ /* 0x000fc8000ff3e0ff */
[----:B------:R-:W-:Y:S02]  /*2e70*/  UIADD3.X UR9, UPT, UPT, URZ, URZ, URZ, UP1, !UPT ;  /* 0x000000ffff097290 */ /* 0x000fe40008ffe4ff */
[----:B------:R-:W-:Y:S02]  /*2e80*/  MOV R22, UR7 ;  /* 0x0000000700167c02 */ /* 0x000fe40008000f00 */
[----:B------:R-:W-:Y:S02]  /*2e90*/  MOV R23, UR7 ;  /* 0x0000000700177c02 */ /* 0x000fe40008000f00 */
[----:B------:R-:W-:Y:S02]  /*2ea0*/  LEA R22, P0, R22, R7, 0x2 ;  /* 0x0000000716167211 */ /* 0x000fe400078010ff */
[----:B------:R-:W-:Y:S02]  /*2eb0*/  MOV R26, UR9 ;  /* 0x00000009001a7c02 */ /* 0x000fe40008000f00 */
[----:B------:R-:W-:-:S02]  /*2ec0*/  IADD3 R28, P1, PT, R5, UR7, RZ ;  /* 0x00000007051c7c10 */ /* 0x000fc4000ff3e0ff */
[----:B------:R-:W-:Y:S02]  /*2ed0*/  LEA.HI.X R23, R23, R8, R26, 0x2, P0 ;  /* 0x0000000817177211 */ /* 0x000fe400000f141a */
[----:B------:R-:W-:Y:S02]  /*2ee0*/  IADD3.X R29, PT, PT, R6, UR9, RZ, P1, !PT ;  /* 0x00000009061d7c10 */ /* 0x000fe40008ffe4ff */
[C---:B0-----:R-:W-:Y:S01]  /*2ef0*/  LEA R24, P0, R28.reuse, UR12, 0x2 ;  /* 0x0000000c1c187c11 */ /* 0x041fe2000f8010ff */
[----:B------:R-:W4:Y:S03]  /*2f00*/  LDG.E.CONSTANT R26, desc[UR10][R22.64] ;  /* 0x0000000a161a7981 */ /* 0x000f26000c1e9900 */
[----:B------:R-:W-:Y:S02]  /*2f10*/  LEA.HI.X R25, R28, UR13, R29, 0x2, P0 ;  /* 0x0000000d1c197c11 */ /* 0x000fe400080f141d */
[----:B------:R-:W5:Y:S01]  /*2f20*/  LDG.E.CONSTANT R28, desc[UR10][R22.64+0x4] ;  /* 0x0000040a161c7981 */ /* 0x000f62000c1e9900 */
[C---:B--2---:R-:W-:Y:S01]  /*2f30*/  FMUL R29, R11.reuse, R27 ;  /* 0x0000001b0b1d7220 */ /* 0x044fe20000400000 */
[----:B---3--:R-:W-:-:S04]  /*2f40*/  FMUL R33, R11, R31 ;  /* 0x0000001f0b217220 */ /* 0x008fc80000400000 */
[----:B------:R0:W-:Y:S04]  /*2f50*/  REDG.E.ADD.F32.FTZ.RN.STRONG.GPU desc[UR10][R24.64], R29 ;  /* 0x0000001d180079a6 */ /* 0x0001e8000c12f30a */
[----:B------:R0:W-:Y:S01]  /*2f60*/  REDG.E.ADD.F32.FTZ.RN.STRONG.GPU desc[UR10][R24.64+0x4], R33 ;  /* 0x00000421180079a6 */ /* 0x0001e2000c12f30a */
[----:B------:R-:W-:Y:S01]  /*2f70*/  UIADD3 UR5, UPT, UPT, UR5, 0x2, URZ ;  /* 0x0000000205057890 */ /* 0x000fe2000fffe0ff */
[----:B----4-:R-:W-:-:S04]  /*2f80*/  FFMA R12, R27, R26, R12 ;  /* 0x0000001a1b0c7223 */ /* 0x010fc8000000000c */
[----:B0----5:R-:W-:-:S07]  /*2f90*/  FFMA R12, R31, R28, R12 ;  /* 0x0000001c1f0c7223 */ /* 0x021fce000000000c */
.L_x_38:
[----:B------:R-:W-:Y:S05]  /*2fa0*/  BRA.U UP0, `(.L_x_36) ;  /* 0x0000000100487547 */ /* 0x000fea000b800000 */
[----:B------:R-:W-:-:S05]  /*2fb0*/  MOV R27, UR5 ;  /* 0x00000005001b7c02 */ /* 0x000fca0008000f00 */
[----:B------:R-:W-:-:S06]  /*2fc0*/  IMAD.WIDE.U32 R26, R27, 0x4, R14 ;  /* 0x000000041b1a7825 */ /* 0x000fcc00078e000e */
[----:B------:R-:W3:Y:S01]  /*2fd0*/  LDG.E.CONSTANT R27, desc[UR10][R26.64] ;  /* 0x0000000a1a1b7981 */ /* 0x000ee2000c1e9900 */
[----:B------:R-:W-:Y:S01]  /*2fe0*/  UIADD3 UR5, UP0, UPT, UR8, UR5, URZ ;  /* 0x0000000508057290 */ /* 0x000fe2000ff1e0ff */
[----:B------:R-:W0:Y:S03]  /*2ff0*/  LDCU.64 UR8, c[0x0][0x3c0] ;  /* 0x00007800ff0877ac */ /* 0x000e260008000a00 */
[----:B------:R-:W-:Y:S02]  /*3000*/  UIADD3.X UR7, UPT, UPT, URZ, URZ, URZ, UP0, !UPT ;  /* 0x000000ffff077290 */ /* 0x000fe400087fe4ff */
[----:B--2---:R-:W-:Y:S02]  /*3010*/  MOV R22, UR5 ;  /* 0x0000000500167c02 */ /* 0x004fe40008000f00 */
[----:B------:R-:W-:Y:S02]  /*3020*/  IADD3 R23, P1, PT, R5, UR5, RZ ;  /* 0x0000000505177c10 */ /* 0x000fe4000ff3e0ff */
[----:B------:R-:W-:-:S02]  /*3030*/  LEA R24, P0, R22, R7, 0x2 ;  /* 0x0000000716187211 */ /* 0x000fc400078010ff */
[----:B------:R-:W-:Y:S02]  /*3040*/  MOV R25, UR7 ;  /* 0x0000000700197c02 */ /* 0x000fe40008000f00 */
[----:B------:R-:W-:Y:S02]  /*3050*/  IADD3.X R28, PT, PT, R6, UR7, RZ, P1, !PT ;  /* 0x00000007061c7c10 */ /* 0x000fe40008ffe4ff */
[----:B------:R-:W-:Y:S02]  /*3060*/  LEA.HI.X R25, R22, R8, R25, 0x2, P0 ;  /* 0x0000000816197211 */ /* 0x000fe400000f1419 */
[----:B0-----:R-:W-:-:S03]  /*3070*/  LEA R22, P0, R23, UR8, 0x2 ;  /* 0x0000000817167c11 */ /* 0x001fc6000f8010ff */
[----:B------:R-:W2:Y:S01]  /*3080*/  LDG.E.CONSTANT R24, desc[UR10][R24.64] ;  /* 0x0000000a18187981 */ /* 0x000ea2000c1e9900 */
[----:B------:R-:W-:Y:S01]  /*3090*/  LEA.HI.X R23, R23, UR9, R28, 0x2, P0 ;  /* 0x0000000917177c11 */ /* 0x000fe200080f141c */
[----:B---3--:R-:W-:-:S05]  /*30a0*/  FMUL R29, R11, R27 ;  /* 0x0000001b0b1d7220 */ /* 0x008fca0000400000 */
[----:B------:R0:W-:Y:S02]  /*30b0*/  REDG.E.ADD.F32.FTZ.RN.STRONG.GPU desc[UR10][R22.64], R29 ;  /* 0x0000001d160079a6 */ /* 0x0001e4000c12f30a */
[----:B0-2---:R-:W-:-:S07]  /*30c0*/  FFMA R12, R27, R24, R12 ;  /* 0x000000181b0c7223 */ /* 0x005fce000000000c */
.L_x_36:
[----:B------:R-:W0:Y:S01]  /*30d0*/  LDCU UR5, c[0x0][0x3e0] ;  /* 0x00007c00ff0577ac */ /* 0x000e220008000800 */
[----:B------:R-:W-:Y:S01]  /*30e0*/  FFMA R0, R11, R12, R0 ;  /* 0x0000000c0b007223 */ /* 0x000fe20000000000 */
[----:B------:R-:W-:-:S04]  /*30f0*/  UIADD3 UR4, UPT, UPT, UR4, 0x1, URZ ;  /* 0x0000000104047890 */ /* 0x000fc8000fffe0ff */
[----:B0-----:R-:W-:-:S09]  /*3100*/  UISETP.NE.AND UP0, UPT, UR4, UR5, UPT ;  /* 0x000000050400728c */ /* 0x001fd2000bf05270 */
[----:B------:R-:W-:Y:S05]  /*3110*/  BRA.U !UP0, `(.L_x_25) ;  /* 0x0000000508107547 */ /* 0x000fea000b800000 */
[----:B------:R-:W-:Y:S05]  /*3120*/  BRA `(.L_x_39) ;  /* 0xffffffe800f47947 */ /* 0x000fea000383ffff */
.L_x_26:
[----:B------:R-:W0:Y:S01]  /*3130*/  LDCU UR4, c[0x0][0x3e0] ;  /* 0x00007c00ff0477ac */ /* 0x000e220008000800 */
[----:B------:R-:W-:Y:S01]  /*3140*/  HFMA2 R0, -RZ, RZ, 0, 0 ;  /* 0x00000000ff007431 */ /* 0x000fe200000001ff */
[----:B0-----:R-:W-:Y:S02]  /*3150*/  UISETP.GE.U32.AND UP0, UPT, UR4, 0x4, UPT ;  /* 0x000000040400788c */ /* 0x001fe4000bf06070 */
[----:B------:R-:W-:-:S07]  /*3160*/  ULOP3.LUT UR6, UR4, 0x3, URZ, 0xc0, !UPT ;  /* 0x0000000304067892 */ /* 0x000fce000f8ec0ff */
[----:B------:R-:W-:Y:S05]  /*3170*/  BRA.U !UP0, `(.L_x_40) ;  /* 0x0000000108847547 */ /* 0x000fea000b800000 */
[----:B------:R-:W0:Y:S08]  /*3180*/  MUFU.RCP R11, R10 ;  /* 0x0000000a000b7308 */ /* 0x000e300000001000 */
[----:B------:R-:W1:Y:S01]  /*3190*/  FCHK P0, RZ, R10 ;  /* 0x0000000aff007302 */ /* 0x000e620000000000 */
[----:B0-----:R-:W-:-:S04]  /*31a0*/  FFMA R0, -R10, R11, 1 ;  /* 0x3f8000000a007423 */ /* 0x001fc8000000010b */
[----:B------:R-:W-:Y:S01]  /*31b0*/  FFMA R11, R11, R0, R11 ;  /* 0x000000000b0b7223 */ /* 0x000fe2000000000b */
[----:B------:R-:W-:-:S03]  /*31c0*/  MOV R0, RZ ;  /* 0x000000ff00007202 */ /* 0x000fc60000000f00 */
[----:B------:R-:W-:-:S04]  /*31d0*/  FFMA R12, RZ, R11, RZ ;  /* 0x0000000bff0c7223 */ /* 0x000fc800000000ff */
[----:B------:R-:W-:-:S04]  /*31e0*/  FFMA R22, -R10, R12, RZ ;  /* 0x0000000c0a167223 */ /* 0x000fc800000001ff */
[----:B------:R-:W-:Y:S01]  /*31f0*/  FFMA R11, R11, R22, R12 ;  /* 0x000000160b0b7223 */ /* 0x000fe2000000000c */
[----:B-1----:R-:W-:Y:S06]  /*3200*/  @!P0 BRA `(.L_x_41) ;  /* 0x0000000000148947 */ /* 0x002fec0003800000 */
[----:B------:R-:W-:Y:S02]  /*3210*/  MOV R28, RZ ;  /* 0x000000ff001c7202 */ /* 0x000fe40000000f00 */
[----:B------:R-:W-:Y:S02]  /*3220*/  MOV R25, R10 ;  /* 0x0000000a00197202 */ /* 0x000fe40000000f00 */
[----:B------:R-:W-:-:S07]  /*3230*/  MOV R26, 0x3250 ;  /* 0x00003250001a7802 */ /* 0x000fce0000000f00 */
[----:B-----5:R-:W-:Y:S05]  /*3240*/  CALL.REL.NOINC `($__internal_1_$__cuda_sm3x_div_rn_noftz_f32_slowpath) ;  /* 0x0000002800a07944 */ /* 0x020fea0003c00000 */
[----:B------:R-:W-:-:S07]  /*3250*/  MOV R11, R29 ;  /* 0x0000001d000b7202 */ /* 0x000fce0000000f00 */
.L_x_41:
[----:B-----5:R-:W-:Y:S01]  /*3260*/  FADD R12, -R4, R11 ;  /* 0x0000000b040c7221 */ /* 0x020fe20000000100 */
[----:B------:R-:W0:Y:S03]  /*3270*/  LDCU UR4, c[0x0][0x3e0] ;  /* 0x00007c00ff0477ac */ /* 0x000e260008000800 */
[----:B------:R-:W-:-:S04]  /*3280*/  FMUL R11, R3, -R12 ;  /* 0x8000000c030b7220 */ /* 0x000fc80000400000 */
[----:B------:R-:W-:-:S04]  /*3290*/  FMUL R11, R12, R11 ;  /* 0x0000000b0c0b7220 */ /* 0x000fc80000400000 */
[----:B------:R-:W-:-:S05]  /*32a0*/  FMUL R11, R11, 1.4426950216293334961 ;  /* 0x3fb8aa3b0b0b7820 */ /* 0x000fca0000400000 */
[----:B------:R-:W-:Y:S01]  /*32b0*/  FSETP.GEU.AND P0, PT, R11, -126, PT ;  /* 0xc2fc00000b00780b */ /* 0x000fe20003f0e000 */
[----:B0-----:R-:W-:-:S03]  /*32c0*/  ULOP3.LUT UR5, UR4, 0x7ffffffc, URZ, 0xc0, !UPT ;  /* 0x7ffffffc04057892 */ /* 0x001fc6000f8ec0ff */
[----:B------:R-:W-:-:S09]  /*32d0*/  UMOV UR4, URZ ;  /* 0x000000ff00047c82 */ /* 0x000fd20008000000 */
[----:B------:R-:W-:-:S04]  /*32e0*/  @!P0 FMUL R11, R11, 0.5 ;  /* 0x3f0000000b0b8820 */ /* 0x000fc80000400000 */
[----:B------:R-:W0:Y:S02]  /*32f0*/  MUFU.EX2 R12, R11 ;  /* 0x0000000b000c7308 */ /* 0x000e240000000800 */
[----:B0-----:R-:W-:-:S04]  /*3300*/  @!P0 FMUL R12, R12, R12 ;  /* 0x0000000c0c0c8220 */ /* 0x001fc80000400000 */
[----:B------:R-:W-:-:S07]  /*3310*/  FMUL R23, R9, R12 ;  /* 0x0000000c09177220 */ /* 0x000fce0000400000 */
.L_x_42:
[----:B------:R-:W-:Y:S01]  /*3320*/  UIADD3 UR4, UPT, UPT, UR4, 0x4, URZ ;  /* 0x0000000404047890 */ /* 0x000fe2000fffe0ff */
[----:B------:R-:W-:-:S03]  /*3330*/  FFMA R0, RZ, R23, R0 ;  /* 0x00000017ff007223 */ /* 0x000fc60000000000 */
[----:B------:R-:W-:Y:S01]  /*3340*/  UISETP.NE.AND UP0, UPT, UR4, UR5, UPT ;  /* 0x000000050400728c */ /* 0x000fe2000bf05270 */
[----:B------:R-:W-:-:S04]  /*3350*/  FFMA R0, RZ, R23, R0 ;  /* 0x00000017ff007223 */ /* 0x000fc80000000000 */
[----:B------:R-:W-:-:S04]  /*3360*/  FFMA R0, RZ, R23, R0 ;  /* 0x00000017ff007223 */ /* 0x000fc80000000000 */
[----:B------:R-:W-:Y:S01]  /*3370*/  FFMA R0, RZ, R23, R0 ;  /* 0x00000017ff007223 */ /* 0x000fe20000000000 */
[----:B------:R-:W-:Y:S06]  /*3380*/  BRA.U UP0, `(.L_x_42) ;  /* 0xfffffffd00e47547 */ /* 0x000fec000b83ffff */
.L_x_40:
[----:B------:R-:W-:-:S09]  /*3390*/  UISETP.NE.AND UP0, UPT, UR6, URZ, UPT ;  /* 0x000000ff0600728c */ /* 0x000fd2000bf05270 */
[----:B------:R-:W-:Y:S05]  /*33a0*/  BRA.U !UP0, `(.L_x_25) ;  /* 0x00000001086c7547 */ /* 0x000fea000b800000 */
[----:B------:R-:W0:Y:S08]  /*33b0*/  MUFU.RCP R11, R10 ;  /* 0x0000000a000b7308 */ /* 0x000e300000001000 */
[----:B------:R-:W1:Y:S01]  /*33c0*/  FCHK P0, RZ, R10 ;  /* 0x0000000aff007302 */ /* 0x000e620000000000 */
[----:B0-----:R-:W-:-:S04]  /*33d0*/  FFMA R12, -R10, R11, 1 ;  /* 0x3f8000000a0c7423 */ /* 0x001fc8000000010b */
[----:B------:R-:W-:-:S04]  /*33e0*/  FFMA R11, R11, R12, R11 ;  /* 0x0000000c0b0b7223 */ /* 0x000fc8000000000b */
[----:B------:R-:W-:-:S04]  /*33f0*/  FFMA R12, RZ, R11, RZ ;  /* 0x0000000bff0c7223 */ /* 0x000fc800000000ff */
[----:B------:R-:W-:-:S04]  /*3400*/  FFMA R22, -R10, R12, RZ ;  /* 0x0000000c0a167223 */ /* 0x000fc800000001ff */
[----:B------:R-:W-:Y:S01]  /*3410*/  FFMA R11, R11, R22, R12 ;  /* 0x000000160b0b7223 */ /* 0x000fe2000000000c */
[----:B-1----:R-:W-:Y:S06]  /*3420*/  @!P0 BRA `(.L_x_43) ;  /* 0x0000000000148947 */ /* 0x002fec0003800000 */
[----:B------:R-:W-:Y:S01]  /*3430*/  HFMA2 R28, -RZ, RZ, 0, 0 ;  /* 0x00000000ff1c7431 */ /* 0x000fe200000001ff */
[----:B------:R-:W-:Y:S02]  /*3440*/  MOV R25, R10 ;  /* 0x0000000a00197202 */ /* 0x000fe40000000f00 */
[----:B------:R-:W-:-:S07]  /*3450*/  MOV R26, 0x3470 ;  /* 0x00003470001a7802 */ /* 0x000fce0000000f00 */
[----:B-----5:R-:W-:Y:S05]  /*3460*/  CALL.REL.NOINC `($__internal_1_$__cuda_sm3x_div_rn_noftz_f32_slowpath) ;  /* 0x0000002800187944 */ /* 0x020fea0003c00000 */
[----:B------:R-:W-:-:S07]  /*3470*/  MOV R11, R29 ;  /* 0x0000001d000b7202 */ /* 0x000fce0000000f00 */
.L_x_43:
[----:B-----5:R-:W-:Y:S01]  /*3480*/  FADD R10, -R4, R11 ;  /* 0x0000000b040a7221 */ /* 0x020fe20000000100 */
[----:B------:R-:W-:-:S03]  /*3490*/  UMOV UR4, URZ ;  /* 0x000000ff00047c82 */ /* 0x000fc60008000000 */
[----:B------:R-:W-:-:S04]  /*34a0*/  FMUL R11, R3, -R10 ;  /* 0x8000000a030b7220 */ /* 0x000fc80000400000 */
[----:B------:R-:W-:-:S04]  /*34b0*/  FMUL R11, R10, R11 ;  /* 0x0000000b0a0b7220 */ /* 0x000fc80000400000 */
[----:B------:R-:W-:-:S05]  /*34c0*/  FMUL R11, R11, 1.4426950216293334961 ;  /* 0x3fb8aa3b0b0b7820 */ /* 0x000fca0000400000 */
[----:B------:R-:W-:-:S13]  /*34d0*/  FSETP.GEU.AND P0, PT, R11, -126, PT ;  /* 0xc2fc00000b00780b */ /* 0x000fda0003f0e000 */
[----:B------:R-:W-:-:S04]  /*34e0*/  @!P0 FMUL R11, R11, 0.5 ;  /* 0x3f0000000b0b8820 */ /* 0x000fc80000400000 */
[----:B------:R-:W0:Y:S02]  /*34f0*/  MUFU.EX2 R10, R11 ;  /* 0x0000000b000a7308 */ /* 0x000e240000000800 */
[----:B0-----:R-:W-:-:S04]  /*3500*/  @!P0 FMUL R10, R10, R10 ;  /* 0x0000000a0a0a8220 */ /* 0x001fc80000400000 */
[----:B------:R-:W-:-:S07]  /*3510*/  FMUL R23, R9, R10 ;  /* 0x0000000a09177220 */ /* 0x000fce0000400000 */
.L_x_44:
[----:B------:R-:W-:Y:S01]  /*3520*/  UIADD3 UR4, UPT, UPT, UR4, 0x1, URZ ;  /* 0x0000000104047890 */ /* 0x000fe2000fffe0ff */
[----:B------:R-:W-:-:S03]  /*3530*/  FFMA R0, RZ, R23, R0 ;  /* 0x00000017ff007223 */ /* 0x000fc60000000000 */
[----:B------:R-:W-:-:S09]  /*3540*/  UISETP.NE.AND UP0, UPT, UR4, UR6, UPT ;  /* 0x000000060400728c */ /* 0x000fd2000bf05270 */
[----:B------:R-:W-:Y:S05]  /*3550*/  BRA.U UP0, `(.L_x_44) ;  /* 0xfffffffd00f07547 */ /* 0x000fea000b83ffff */
.L_x_25:
[----:B------:R-:W0:Y:S01]  /*3560*/  LDCU UR4, c[0x0][0x3e0] ;  /* 0x00007c00ff0477ac */ /* 0x000e220008000800 */
[----:B------:R-:W-:Y:S01]  /*3570*/  CS2R R10, SRZ ;  /* 0x00000000000a7805 */ /* 0x000fe2000001ff00 */
[----:B0-----:R-:W-:-:S09]  /*3580*/  UISETP.GE.AND UP0, UPT, UR4, 0x1, UPT ;  /* 0x000000010400788c */ /* 0x001fd2000bf06270 */
[----:B------:R-:W-:Y:S05]  /*3590*/  BRA.U !UP0, `(.L_x_45) ;  /* 0x0000002108dc7547 */ /* 0x000fea000b800000 */
[----:B------:R-:W0:Y:S02]  /*35a0*/  LDCU UR4, c[0x0][0x3e4] ;  /* 0x00007c80ff0477ac */ /* 0x000e240008000800 */
[----:B0-----:R-:W-:-:S04]  /*35b0*/  I2FP.F32.S32 R10, UR4 ;  /* 0x00000004000a7c45 */ /* 0x001fc80008201400 */
[----:B------:R-:W-:-:S13]  /*35c0*/  R2UR UR14, R10 ;  /* 0x000000000a0e72ca */ /* 0x000fda00000e0000 */
[----:B------:R-:W-:-:S04]  /*35d0*/  UIADD3 UR4, UPT, UPT, UR14, 0x1800000, URZ ;  /* 0x018000000e047890 */ /* 0x000fc8000fffe0ff */
[----:B------:R-:W-:-:S04]  /*35e0*/  ULOP3.LUT UR4, UR4, 0x7f800000, URZ, 0xc0, !UPT ;  /* 0x7f80000004047892 */ /* 0x000fc8000f8ec0ff */
[----:B------:R-:W-:-:S09]  /*35f0*/  UISETP.GT.U32.AND UP0, UPT, UR4, 0x1ffffff, UPT ;  /* 0x01ffffff0400788c */ /* 0x000fd2000bf04070 */
[----:B------:R-:W-:Y:S05]  /*3600*/  BRA.U UP0, `(.L_x_46) ;  /* 0x0000000100147547 */ /* 0x000fea000b800000 */
[----:B------:R-:W-:Y:S02]  /*3610*/  MOV R11, UR14 ;  /* 0x0000000e000b7c02 */ /* 0x000fe40008000f00 */
[----:B------:R-:W-:-:S07]  /*3620*/  MOV R12, 0x3640 ;  /* 0x00003640000c7802 */ /* 0x000fce0000000f00 */
[----:B--2--5:R-:W-:Y:S05]  /*3630*/  CALL.REL.NOINC `($__internal_0_$__cuda_sm20_rcp_rn_f32_slowpath) ;  /* 0x0000002000d07944 */ /* 0x024fea0003c00000 */
[----:B------:R-:W-:Y:S01]  /*3640*/  MOV R12, R22 ;  /* 0x00000016000c7202 */ /* 0x000fe20000000f00 */
[----:B------:R-:W-:Y:S06]  /*3650*/  BRA `(.L_x_47) ;  /* 0x0000000000147947 */ /* 0x000fec0003800000 */
.L_x_46:
[----:B------:R-:W0:Y:S01]  /*3660*/  MUFU.RCP R11, UR14 ;  /* 0x0000000e000b7d08 */ /* 0x000e220008001000 */
[----:B------:R-:W-:-:S05]  /*3670*/  MOV R10, UR14 ;  /* 0x0000000e000a7c02 */ /* 0x000fca0008000f00 */
[----:B0-----:R-:W-:-:S04]  /*3680*/  FFMA R10, R11, R10, -1 ;  /* 0xbf8000000b0a7423 */ /* 0x001fc8000000000a */
[----:B------:R-:W-:-:S04]  /*3690*/  FADD.FTZ R10, -R10, -RZ ;  /* 0x800000ff0a0a7221 */ /* 0x000fc80000010100 */
[----:B------:R-:W-:-:S07]  /*36a0*/  FFMA R12, R11, R10, R11 ;  /* 0x0000000a0b0c7223 */ /* 0x000fce000000000b */
.L_x_47:
[----:B------:R-:W0:Y:S01]  /*36b0*/  LDC.64 R32, c[0x0][0x388] ;  /* 0x0000e200ff207b82 */ /* 0x000e220000000a00 */
[----:B------:R-:W1:Y:S01]  /*36c0*/  LDCU.64 UR6, c[0x0][0x390] ;  /* 0x00007200ff0677ac */ /* 0x000e620008000a00 */
[C---:B-----5:R-:W-:Y:S01]  /*36d0*/  FADD R34, R3.reuse, R3 ;  /* 0x0000000303227221 */ /* 0x060fe20000000000 */
[----:B------:R-:W-:Y:S01]  /*36e0*/  FMUL R35, R3, -2 ;  /* 0xc000000003237820 */ /* 0x000fe20000400000 */
[----:B------:R-:W3:Y:S01]  /*36f0*/  LDCU UR4, c[0x0][0x3e4] ;  /* 0x00007c80ff0477ac */ /* 0x000ee20008000800 */
[----:B-1----:R-:W-:-:S04]  /*3700*/  LEA R10, P1, R5, UR6, 0x2 ;  /* 0x00000006050a7c11 */ /* 0x002fc8000f8210ff */
[----:B------:R-:W-:Y:S01]  /*3710*/  LEA.HI.X R36, R5, UR7, R6, 0x2, P1 ;  /* 0x0000000705247c11 */ /* 0x000fe200088f1406 */
[----:B0-----:R-:W-:Y:S01]  /*3720*/  IMAD.WIDE R32, R13, 0x4, R32 ;  /* 0x000000040d207825 */ /* 0x001fe200078e0220 */
[----:B---3--:R-:W-:Y:S02]  /*3730*/  ULOP3.LUT UR18, UR4, 0x7ffffff0, URZ, 0xc0, !UPT ;  /* 0x7ffffff004127892 */ /* 0x008fe4000f8ec0ff */
[----:B------:R-:W-:Y:S01]  /*3740*/  UIADD3 UR15, UPT, UPT, UR4, -0x1, URZ ;  /* 0xffffffff040f7890 */ /* 0x000fe2000fffe0ff */
[----:B------:R-:W-:Y:S01]  /*3750*/  IADD3 R13, P0, PT, R32, 0x20, RZ ;  /* 0x00000020200d7810 */ /* 0x000fe20007f1e0ff */
[----:B------:R-:W-:Y:S02]  /*3760*/  ULOP3.LUT UR16, UR4, 0xf, URZ, 0xc0, !UPT ;  /* 0x0000000f04107892 */ /* 0x000fe4000f8ec0ff */
[----:B------:R-:W-:Y:S01]  /*3770*/  ULOP3.LUT UR17, UR4, 0x7, URZ, 0xc0, !UPT ;  /* 0x0000000704117892 */ /* 0x000fe2000f8ec0ff */
[----:B------:R-:W-:Y:S01]  /*3780*/  IADD3.X R32, PT, PT, RZ, R33, RZ, P0, !PT ;  /* 0x00000021ff207210 */ /* 0x000fe200007fe4ff */
[----:B------:R-:W-:Y:S01]  /*3790*/  ULOP3.LUT UR7, UR4, 0x3, URZ, 0xc0, !UPT ;  /* 0x0000000304077892 */ /* 0x000fe2000f8ec0ff */
[----:B------:R-:W-:-:S02]  /*37a0*/  IADD3 R33, P0, PT, R10, 0x20, RZ ;  /* 0x000000200a217810 */ /* 0x000fc40007f1e0ff */
[----:B------:R-:W-:Y:S01]  /*37b0*/  CS2R R10, SRZ ;  /* 0x00000000000a7805 */ /* 0x000fe2000001ff00 */
[----:B------:R-:W-:Y:S01]  /*37c0*/  UIADD3 UR6, UPT, UPT, -UR18, URZ, URZ ;  /* 0x000000ff12067290 */ /* 0x000fe2000fffe1ff */
[----:B------:R-:W-:Y:S01]  /*37d0*/  IADD3.X R36, PT, PT, RZ, R36, RZ, P0, !PT ;  /* 0x00000024ff247210 */ /* 0x000fe200007fe4ff */
[----:B------:R-:W-:-:S10]  /*37e0*/  UMOV UR4, URZ ;  /* 0x000000ff00047c82 */ /* 0x000fd40008000000 */
.L_x_65:
[----:B0-----:R-:W0:Y:S01]  /*37f0*/  LDCU.64 UR8, c[0x0][0x3e0] ;  /* 0x00007c00ff0877ac */ /* 0x001e220008000a00 */
[----:B--2---:R-:W-:Y:S01]  /*3800*/  MOV R22, R16 ;  /* 0x0000001000167202 */ /* 0x004fe20000000f00 */
[----:B------:R-:W-:Y:S01]  /*3810*/  HFMA2 R28, -RZ, RZ, 0, 0 ;  /* 0x00000000ff1c7431 */ /* 0x000fe200000001ff */
[----:B------:R-:W-:Y:S01]  /*3820*/  MOV R23, R17 ;  /* 0x0000001100177202 */ /* 0x000fe20000000f00 */
[----:B------:R-:W-:Y:S02]  /*3830*/  UIADD3 UR19, UPT, UPT, UR17, -0x1, URZ ;  /* 0xffffffff11137890 */ /* 0x000fe4000fffe0ff */
[----:B0-----:R-:W-:Y:S02]  /*3840*/  UIMAD UR12, UR4, UR9, URZ ;  /* 0x00000009040c72a4 */ /* 0x001fe4000f8e02ff */
[----:B------:R-:W-:Y:S02]  /*3850*/  UISETP.GE.AND UP0, UPT, UR9, 0x1, UPT ;  /* 0x000000010900788c */ /* 0x000fe4000bf06270 */
[----:B------:R-:W-:-:S02]  /*3860*/  USHF.R.S32.HI UR13, URZ, 0x1f, UR12 ;  /* 0x0000001fff0d7899 */ /* 0x000fc4000801140c */
[----:B-1----:R-:W-:Y:S01]  /*3870*/  MOV R25, UR12 ;  /* 0x0000000c00197c02 */ /* 0x002fe20008000f00 */
[----:B------:R-:W-:Y:S01]  /*3880*/  UIADD3 UR4, UPT, UPT, UR4, 0x1, URZ ;  /* 0x0000000104047890 */ /* 0x000fe2000fffe0ff */
[----:B------:R-:W-:-:S03]  /*3890*/  IADD3 R37, P0, PT, R5, UR12, RZ ;  /* 0x0000000c05257c10 */ /* 0x000fc6000ff1e0ff */
[----:B------:R-:W-:Y:S01]  /*38a0*/  IMAD.WIDE R22, R25, 0x4, R22 ;  /* 0x0000000419167825 */ /* 0x000fe200078e0216 */
[----:B------:R-:W-:Y:S01]  /*38b0*/  IADD3.X R38, PT, PT, R6, UR13, RZ, P0, !PT ;  /* 0x0000000d06267c10 */ /* 0x000fe200087fe4ff */
[----:B------:R-:W-:Y:S01]  /*38c0*/  UISETP.NE.AND UP1, UPT, UR4, UR8, UPT ;  /* 0x000000080400728c */ /* 0x000fe2000bf25270 */
[----:B------:R-:W-:Y:S10]  /*38d0*/  BRA.U !UP0, `(.L_x_48) ;  /* 0x0000000908307547 */ /* 0x000ff4000b800000 */
[----:B------:R-:W-:Y:S01]  /*38e0*/  UISETP.GE.U32.AND UP2, UPT, UR15, 0xf, UPT ;  /* 0x0000000f0f00788c */ /* 0x000fe2000bf46070 */
[----:B------:R-:W-:-:S08]  /*38f0*/  CS2R R28, SRZ ;  /* 0x00000000001c7805 */ /* 0x000fd0000001ff00 */
[----:B------:R-:W-:Y:S05]  /*3900*/  BRA.U !UP2, `(.L_x_49) ;  /* 0x000000050a147547 */ /* 0x000fea000b800000 */
[----:B------:R-:W-:Y:S01]  /*3910*/  MOV R24, UR12 ;  /* 0x0000000c00187c02 */ /* 0x000fe20008000f00 */
[----:B------:R-:W-:Y:S01]  /*3920*/  UMOV UR5, UR6 ;  /* 0x0000000600057c82 */ /* 0x000fe20008000000 */
[----:B------:R-:W-:Y:S02]  /*3930*/  MOV R25, UR12 ;  /* 0x0000000c00197c02 */ /* 0x000fe40008000f00 */
[----:B------:R-:W-:Y:S02]  /*3940*/  LEA R39, P0, R24, R33, 0x2 ;  /* 0x0000002118277211 */ /* 0x000fe400078010ff */
[----:B------:R-:W-:Y:S02]  /*3950*/  MOV R40, UR13 ;  /* 0x0000000d00287c02 */ /* 0x000fe40008000f00 */
[----:B------:R-:W-:Y:S02]  /*3960*/  MOV R28, RZ ;  /* 0x000000ff001c7202 */ /* 0x000fe40000000f00 */
[----:B------:R-:W-:-:S02]  /*3970*/  MOV R30, R13 ;  /* 0x0000000d001e7202 */ /* 0x000fc40000000f00 */
[----:B------:R-:W-:Y:S02]  /*3980*/  LEA.HI.X R40, R25, R36, R40, 0x2, P0 ;  /* 0x0000002419287211 */ /* 0x000fe400000f1428 */
[----:B------:R-:W-:-:S07]  /*3990*/  MOV R31, R32 ;  /* 0x00000020001f7202 */ /* 0x000fce0000000f00 */
.L_x_50:
[----:B------:R-:W-:Y:S02]  /*39a0*/  MOV R26, R39 ;  /* 0x00000027001a7202 */ /* 0x000fe40000000f00 */
[----:B------:R-:W-:Y:S02]  /*39b0*/  MOV R27, R40 ;  /* 0x00000028001b7202 */ /* 0x000fe40000000f00 */
[----:B------:R-:W-:Y:S02]  /*39c0*/  MOV R24, R30 ;  /* 0x0000001e00187202 */ /* 0x000fe40000000f00 */
[----:B------:R-:W-:Y:S01]  /*39d0*/  MOV R25, R31 ;  /* 0x0000001f00197202 */ /* 0x000fe20000000f00 */
[----:B------:R-:W2:Y:S04]  /*39e0*/  LDG.E.CONSTANT R30, desc[UR10][R26.64+-0x20] ;  /* 0xffffe00a1a1e7981 */ /* 0x000ea8000c1e9900 */
[----:B------:R-:W2:Y:S04]  /*39f0*/  LDG.E.CONSTANT R29, desc[UR10][R24.64+-0x20] ;  /* 0xffffe00a181d7981 */ /* 0x000ea8000c1e9900 */
[----:B------:R-:W3:Y:S04]  /*3a00*/  LDG.E.CONSTANT R31, desc[UR10][R24.64+-0x1c] ;  /* 0xffffe40a181f7981 */ /* 0x000ee8000c1e9900 */
[----:B------:R-:W3:Y:S04]  /*3a10*/  LDG.E.CONSTANT R39, desc[UR10][R26.64+-0x1c] ;  /* 0xffffe40a1a277981 */ /* 0x000ee8000c1e9900 */
[----:B------:R-:W4:Y:S04]  /*3a20*/  LDG.E.CONSTANT R41, desc[UR10][R24.64+-0x18] ;  /* 0xffffe80a18297981 */ /* 0x000f28000c1e9900 */
[----:B------:R-:W4:Y:S01]  /*3a30*/  LDG.E.CONSTANT R40, desc[UR10][R26.64+-0x18] ;  /* 0xffffe80a1a287981 */ /* 0x000f22000c1e9900 */
[----:B--2---:R-:W-:-:S03]  /*3a40*/  FFMA R30, R29, R30, R28 ;  /* 0x0000001e1d1e7223 */ /* 0x004fc6000000001c */
[----:B------:R-:W2:Y:S04]  /*3a50*/  LDG.E.CONSTANT R28, desc[UR10][R24.64+-0x14] ;  /* 0xffffec0a181c7981 */ /* 0x000ea8000c1e9900 */
[----:B------:R-:W2:Y:S01]  /*3a60*/  LDG.E.CONSTANT R29, desc[UR10][R26.64+-0x14] ;  /* 0xffffec0a1a1d7981 */ /* 0x000ea2000c1e9900 */
[----:B---3--:R-:W-:-:S03]  /*3a70*/  FFMA R30, R31, R39, R30 ;  /* 0x000000271f1e7223 */ /* 0x008fc6000000001e */
[----:B------:R-:W3:Y:S04]  /*3a80*/  LDG.E.CONSTANT R31, desc[UR10][R26.64+-0x10] ;  /* 0xfffff00a1a1f7981 */ /* 0x000ee8000c1e9900 */
[----:B------:R-:W5:Y:S01]  /*3a90*/  LDG.E.CONSTANT R39, desc[UR10][R24.64+-0xc] ;  /* 0xfffff40a18277981 */ /* 0x000f62000c1e9900 */
[----:B----4-:R-:W-:-:S03]  /*3aa0*/  FFMA R41, R41, R40, R30 ;  /* 0x0000002829297223 */ /* 0x010fc6000000001e */
[----:B------:R-:W3:Y:S04]  /*3ab0*/  LDG.E.CONSTANT R30, desc[UR10][R24.64+-0x10] ;  /* 0xfffff00a181e7981 */ /* 0x000ee8000c1e9900 */
[----:B------:R-:W5:Y:S01]  /*3ac0*/  LDG.E.CONSTANT R40, desc[UR10][R26.64+-0xc] ;  /* 0xfffff40a1a287981 */ /* 0x000f62000c1e9900 */
[----:B--2---:R-:W-:-:S03]  /*3ad0*/  FFMA R41, R28, R29, R41 ;  /* 0x0000001d1c297223 */ /* 0x004fc60000000029 */
[----:B------:R-:W2:Y:S04]  /*3ae0*/  LDG.E.CONSTANT R28, desc[UR10][R24.64+-0x8] ;  /* 0xfffff80a181c7981 */ /* 0x000ea8000c1e9900 */
[----:B------:R-:W2:Y:S01]  /*3af0*/  LDG.E.CONSTANT R29, desc[UR10][R26.64+-0x8] ;  /* 0xfffff80a1a1d7981 */ /* 0x000ea2000c1e9900 */
[----:B---3--:R-:W-:-:S03]  /*3b00*/  FFMA R30, R30, R31, R41 ;  /* 0x0000001f1e1e7223 */ /* 0x008fc60000000029 */
[----:B------:R-:W3:Y:S01]  /*3b10*/  LDG.E.CONSTANT R31, desc[UR10][R26.64+-0x4] ;  /* 0xfffffc0a1a1f7981 */ /* 0x000ee2000c1e9900 */
[----:B-----5:R-:W-:-:S03]  /*3b20*/  FFMA R39, R39, R40, R30 ;  /* 0x0000002827277223 */ /* 0x020fc6000000001e */
        /* <DEDUP_REMOVED lines=24> */
[----:B------:R-:W-:-:S04]  /*3cb0*/  UIADD3 UR5, UPT, UPT, UR5, 0x10, URZ ;  /* 0x0000001005057890 */ /* 0x000fc8000fffe0ff */
[----:B------:R-:W-:Y:S01]  /*3cc0*/  UISETP.NE.AND UP2, UPT, UR5, URZ, UPT ;  /* 0x000000ff0500728c */ /* 0x000fe2000bf45270 */
[----:B---3--:R-:W-:Y:S01]  /*3cd0*/  FFMA R30, R30, R31, R39 ;  /* 0x0000001f1e1e7223 */ /* 0x008fe20000000027 */
[----:B------:R-:W-:-:S03]  /*3ce0*/  IADD3 R39, P1, PT, R26, 0x40, RZ ;  /* 0x000000401a277810 */ /* 0x000fc60007f3e0ff */
[----:B----4-:R-:W-:Y:S01]  /*3cf0*/  FFMA R41, R41, R40, R30 ;  /* 0x0000002829297223 */ /* 0x010fe2000000001e */
[----:B------:R-:W-:Y:S02]  /*3d00*/  IADD3 R30, P0, PT, R24, 0x40, RZ ;  /* 0x00000040181e7810 */ /* 0x000fe40007f1e0ff */
[----:B------:R-:W-:Y:S02]  /*3d10*/  IADD3.X R40, PT, PT, RZ, R27, RZ, P1, !PT ;  /* 0x0000001bff287210 */ /* 0x000fe40000ffe4ff */
[----:B------:R-:W-:Y:S01]  /*3d20*/  IADD3.X R31, PT, PT, RZ, R25, RZ, P0, !PT ;  /* 0x00000019ff1f7210 */ /* 0x000fe200007fe4ff */
[----:B--2---:R-:W-:Y:S01]  /*3d30*/  FFMA R28, R28, R29, R41 ;  /* 0x0000001d1c1c7223 */ /* 0x004fe20000000029 */
[----:B------:R-:W-:Y:S07]  /*3d40*/  BRA.U UP2, `(.L_x_50) ;  /* 0xfffffffd02147547 */ /* 0x000fee000b83ffff */
[----:B------:R-:W-:-:S07]  /*3d50*/  MOV R29, UR18 ;  /* 0x00000012001d7c02 */ /* 0x000fce0008000f00 */
.L_x_49:
[----:B------:R-:W-:-:S09]  /*3d60*/  UISETP.NE.AND UP2, UPT, UR16, URZ, UPT ;  /* 0x000000ff1000728c */ /* 0x000fd2000bf45270 */
[----:B------:R-:W-:Y:S05]  /*3d70*/  BRA.U !UP2, `(.L_x_48) ;  /* 0x000000050a087547 */ /* 0x000fea000b800000 */
[----:B------:R-:W-:Y:S02]  /*3d80*/  UIADD3 UR5, UPT, UPT, UR16, -0x1, URZ ;  /* 0xffffffff10057890 */ /* 0x000fe4000fffe0ff */
[----:B------:R-:W-:Y:S02]  /*3d90*/  UISETP.NE.AND UP3, UPT, UR17, URZ, UPT ;  /* 0x000000ff1100728c */ /* 0x000fe4000bf65270 */
[----:B------:R-:W-:-:S09]  /*3da0*/  UISETP.GE.U32.AND UP2, UPT, UR5, 0x7, UPT ;  /* 0x000000070500788c */ /* 0x000fd2000bf46070 */
[----:B------:R-:W-:Y:S05]  /*3db0*/  BRA.U !UP2, `(.L_x_51) ;  /* 0x000000010a6c7547 */ /* 0x000fea000b800000 */
        /* <DEDUP_REMOVED lines=8> */
[----:B------:R-:W5:Y:S04]  /*3e40*/  LDG.E.CONSTANT R43, desc[UR10][R26.64+0x1c] ;  /* 0x00001c0a1a2b7981 */ /* 0x000f68000c1e9900 */
[----:B------:R-:W5:Y:S01]  /*3e50*/  LDG.E.CONSTANT R44, desc[UR10][R24.64+0x1c] ;  /* 0x00001c0a182c7981 */ /* 0x000f62000c1e9900 */
[----:B--2---:R-:W-:-:S03]  /*3e60*/  FFMA R30, R31, R30, R28 ;  /* 0x0000001e1f1e7223 */ /* 0x004fc6000000001c */
[----:B------:R-:W2:Y:S04]  /*3e70*/  LDG.E.CONSTANT R31, desc[UR10][R26.64+0x8] ;  /* 0x0000080a1a1f7981 */ /* 0x000ea8000c1e9900 */
[----:B------:R-:W2:Y:S01]  /*3e80*/  LDG.E.CONSTANT R28, desc[UR10][R24.64+0x8] ;  /* 0x0000080a181c7981 */ /* 0x000ea2000c1e9900 */
[----:B---3--:R-:W-:-:S03]  /*3e90*/  FFMA R30, R39, R40, R30 ;  /* 0x00000028271e7223 */ /* 0x008fc6000000001e */
[----:B------:R-:W3:Y:S04]  /*3ea0*/  LDG.E.CONSTANT R39, desc[UR10][R26.64+0x14] ;  /* 0x0000140a1a277981 */ /* 0x000ee8000c1e9900 */
[----:B------:R-:W3:Y:S01]  /*3eb0*/  LDG.E.CONSTANT R40, desc[UR10][R24.64+0x14] ;  /* 0x0000140a18287981 */ /* 0x000ee2000c1e9900 */
[----:B--2---:R-:W-:-:S03]  /*3ec0*/  FFMA R30, R31, R28, R30 ;  /* 0x0000001c1f1e7223 */ /* 0x004fc6000000001e */
[----:B------:R-:W2:Y:S04]  /*3ed0*/  LDG.E.CONSTANT R28, desc[UR10][R26.64+0x10] ;  /* 0x0000100a1a1c7981 */ /* 0x000ea8000c1e9900 */
[----:B------:R-:W2:Y:S01]  /*3ee0*/  LDG.E.CONSTANT R31, desc[UR10][R24.64+0x10] ;  /* 0x0000100a181f7981 */ /* 0x000ea2000c1e9900 */
[----:B----4-:R-:W-:-:S03]  /*3ef0*/  FFMA R41, R41, R42, R30 ;  /* 0x0000002a29297223 */ /* 0x010fc6000000001e */
[----:B------:R-:W4:Y:S04]  /*3f00*/  LDG.E.CONSTANT R30, desc[UR10][R26.64+0x18] ;  /* 0x0000180a1a1e7981 */ /* 0x000f28000c1e9900 */
[----:B------:R-:W4:Y:S01]  /*3f10*/  LDG.E.CONSTANT R42, desc[UR10][R24.64+0x18] ;  /* 0x0000180a182a7981 */ /* 0x000f22000c1e9900 */
[----:B------:R-:W-:Y:S01]  /*3f20*/  IADD3 R29, PT, PT, R29, 0x8, RZ ;  /* 0x000000081d1d7810 */ /* 0x000fe20007ffe0ff */
[----:B--2---:R-:W-:-:S04]  /*3f30*/  FFMA R28, R28, R31, R41 ;  /* 0x0000001f1c1c7223 */ /* 0x004fc80000000029 */
[----:B---3--:R-:W-:-:S04]  /*3f40*/  FFMA R39, R39, R40, R28 ;  /* 0x0000002827277223 */ /* 0x008fc8000000001c */
[----:B----4-:R-:W-:-:S04]  /*3f50*/  FFMA R30, R30, R42, R39 ;  /* 0x0000002a1e1e7223 */ /* 0x010fc80000000027 */
[----:B-----5:R-:W-:-:S07]  /*3f60*/  FFMA R28, R43, R44, R30 ;  /* 0x0000002c2b1c7223 */ /* 0x020fce000000001e */
.L_x_51:
[----:B------:R-:W-:Y:S05]  /*3f70*/  BRA.U !UP3, `(.L_x_48) ;  /* 0x000000010b887547 */ /* 0x000fea000b800000 */
[----:B------:R-:W-:Y:S02]  /*3f80*/  UISETP.GE.U32.AND UP2, UPT, UR19, 0x3, UPT ;  /* 0x000000031300788c */ /* 0x000fe4000bf46070 */
[----:B------:R-:W-:-:S07]  /*3f90*/  UISETP.NE.AND UP3, UPT, UR7, URZ, UPT ;  /* 0x000000ff0700728c */ /* 0x000fce000bf65270 */
[----:B------:R-:W-:Y:S05]  /*3fa0*/  BRA.U !UP2, `(.L_x_52) ;  /* 0x000000010a3c7547 */ /* 0x000fea000b800000 */
[----:B------:R-:W-:-:S04]  /*3fb0*/  IMAD.WIDE.U32 R26, R29, 0x4, R18 ;  /* 0x000000041d1a7825 */ /* 0x000fc800078e0012 */
[C---:B------:R-:W-:Y:S01]  /*3fc0*/  IMAD.WIDE.U32 R24, R29.reuse, 0x4, R22 ;  /* 0x000000041d187825 */ /* 0x040fe200078e0016 */
        /* <DEDUP_REMOVED lines=8> */
[----:B------:R-:W-:Y:S01]  /*4050*/  IADD3 R29, PT, PT, R29, 0x4, RZ ;  /* 0x000000041d1d7810 */ /* 0x000fe20007ffe0ff */
[----:B--2---:R-:W-:-:S04]  /*4060*/  FFMA R31, R31, R39, R28 ;  /* 0x000000271f1f7223 */ /* 0x004fc8000000001c */
[----:B---3--:R-:W-:-:S04]  /*4070*/  FFMA R31, R40, R41, R31 ;  /* 0x00000029281f7223 */ /* 0x008fc8000000001f */
[----:B----4-:R-:W-:-:S04]  /*4080*/  FFMA R30, R30, R42, R31 ;  /* 0x0000002a1e1e7223 */ /* 0x010fc8000000001f */
[----:B-----5:R-:W-:-:S07]  /*4090*/  FFMA R28, R43, R44, R30 ;  /* 0x0000002c2b1c7223 */ /* 0x020fce000000001e */
.L_x_52:
[----:B------:R-:W-:Y:S05]  /*40a0*/  BRA.U !UP3, `(.L_x_48) ;  /* 0x000000010b3c7547 */ /* 0x000fea000b800000 */
[----:B------:R-:W-:-:S04]  /*40b0*/  IMAD.WIDE.U32 R26, R29, 0x4, R18 ;  /* 0x000000041d1a7825 */ /* 0x000fc800078e0012 */
[----:B------:R-:W-:Y:S02]  /*40c0*/  IMAD.WIDE.U32 R24, R29, 0x4, R22 ;  /* 0x000000041d187825 */ /* 0x000fe400078e0016 */
[----:B------:R-:W2:Y:S04]  /*40d0*/  LDG.E.CONSTANT R29, desc[UR10][R26.64] ;  /* 0x0000000a1a1d7981 */ /* 0x000ea8000c1e9900 */
        /* <DEDUP_REMOVED lines=12> */
.L_x_48:
[----:B------:R-:W0:Y:S01]  /*41a0*/  MUFU.RCP R29, UR14 ;  /* 0x0000000e001d7d08 */ /* 0x000e220008001000 */
[----:B------:R-:W-:Y:S01]  /*41b0*/  MOV R24, UR14 ;  /* 0x0000000e00187c02 */ /* 0x000fe20008000f00 */
[----:B------:R-:W-:Y:S06]  /*41c0*/  BSSY.RECONVERGENT B0, `(.L_x_53) ;  /* 0x000000b000007945 */ /* 0x000fec0003800200 */
[----:B------:R-:W1:Y:S01]  /*41d0*/  FCHK P0, R28, UR14 ;  /* 0x0000000e1c007d02 */ /* 0x000e620008000000 */
[----:B0-----:R-:W-:-:S04]  /*41e0*/  FFMA R24, R29, -R24, 1 ;  /* 0x3f8000001d187423 */ /* 0x001fc80000000818 */
[----:B------:R-:W-:-:S04]  /*41f0*/  FFMA R29, R29, R24, R29 ;  /* 0x000000181d1d7223 */ /* 0x000fc8000000001d */
[----:B------:R-:W-:-:S04]  /*4200*/  FFMA R25, R29, R28, RZ ;  /* 0x0000001c1d197223 */ /* 0x000fc800000000ff */
[----:B------:R-:W-:-:S04]  /*4210*/  FFMA R24, R25, -UR14, R28 ;  /* 0x8000000e19187c23 */ /* 0x000fc8000800001c */
[----:B------:R-:W-:Y:S01]  /*4220*/  FFMA R29, R29, R24, R25 ;  /* 0x000000181d1d7223 */ /* 0x000fe20000000019 */
[----:B-1----:R-:W-:Y:S06]  /*4230*/  @!P0 BRA `(.L_x_54) ;  /* 0x00000000000c8947 */ /* 0x002fec0003800000 */
[----:B------:R-:W-:Y:S02]  /*4240*/  MOV R25, UR14 ;  /* 0x0000000e00197c02 */ /* 0x000fe40008000f00 */
[----:B------:R-:W-:-:S07]  /*4250*/  MOV R26, 0x4270 ;  /* 0x00004270001a7802 */ /* 0x000fce0000000f00 */
[----:B------:R-:W-:Y:S05]  /*4260*/  CALL.REL.NOINC `($__internal_1_$__cuda_sm3x_div_rn_noftz_f32_slowpath) ;  /* 0x0000001800987944 */ /* 0x000fea0003c00000 */
.L_x_54:
[----:B------:R-:W-:Y:S05]  /*4270*/  BSYNC.RECONVERGENT B0 ;  /* 0x0000000000007941 */ /* 0x000fea0003800200 */
.L_x_53:
[----:B------:R-:W-:Y:S01]  /*4280*/  HFMA2 R31, -RZ, RZ, 0, 0 ;  /* 0x00000000ff1f7431 */ /* 0x000fe200000001ff */
[----:B------:R-:W-:Y:S06]  /*4290*/  BRA.U !UP0, `(.L_x_55) ;  /* 0x0000000908407547 */ /* 0x000fec000b800000 */
[----:B------:R-:W-:Y:S01]  /*42a0*/  UISETP.GE.U32.AND UP2, UPT, UR15, 0xf, UPT ;  /* 0x0000000f0f00788c */ /* 0x000fe2000bf46070 */
[----:B------:R-:W-:Y:S02]  /*42b0*/  MOV R31, RZ ;  /* 0x000000ff001f7202 */ /* 0x000fe40000000f00 */
[----:B------:R-:W-:-:S06]  /*42c0*/  MOV R39, RZ ;  /* 0x000000ff00277202 */ /* 0x000fcc0000000f00 */
[----:B------:R-:W-:Y:S05]  /*42d0*/  BRA.U !UP2, `(.L_x_56) ;  /* 0x000000010afc7547 */ /* 0x000fea000b800000 */
[----:B------:R-:W-:Y:S01]  /*42e0*/  MOV R31, RZ ;  /* 0x000000ff001f7202 */ /* 0x000fe20000000f00 */
[----:B------:R-:W-:-:S06]  /*42f0*/  UMOV UR5, URZ ;  /* 0x000000ff00057c82 */ /* 0x000fcc0008000000 */
.L_x_57:
[----:B------:R-:W-:Y:S02]  /*4300*/  UIADD3 UR8, UP2, UPT, UR12, UR5, URZ ;  /* 0x000000050c087290 */ /* 0x000fe4000ff5e0ff */
[----:B------:R-:W-:Y:S02]  /*4310*/  MOV R27, UR5 ;  /* 0x00000005001b7c02 */ /* 0x000fe40008000f00 */
[----:B------:R-:W-:Y:S02]  /*4320*/  UIADD3.X UR9, UPT, UPT, URZ, UR13, URZ, UP2, !UPT ;  /* 0x0000000dff097290 */ /* 0x000fe400097fe4ff */
[----:B------:R-:W-:Y:S01]  /*4330*/  MOV R24, UR8 ;  /* 0x0000000800187c02 */ /* 0x000fe20008000f00 */
[----:B------:R-:W-:Y:S01]  /*4340*/  IMAD.WIDE.U32 R26, R27, 0x4, R14 ;  /* 0x000000041b1a7825 */ /* 0x000fe200078e000e */
[----:B------:R-:W-:Y:S02]  /*4350*/  MOV R25, UR8 ;  /* 0x0000000800197c02 */ /* 0x000fe40008000f00 */
[----:B------:R-:W-:-:S02]  /*4360*/  LEA R24, P0, R24, R7, 0x2 ;  /* 0x0000000718187211 */ /* 0x000fc400078010ff */
[----:B------:R-:W-:Y:S01]  /*4370*/  MOV R28, UR9 ;  /* 0x00000009001c7c02 */ /* 0x000fe20008000f00 */
[----:B------:R-:W2:Y:S03]  /*4380*/  LDG.E.CONSTANT R30, desc[UR10][R26.64] ;  /* 0x0000000a1a1e7981 */ /* 0x000ea6000c1e9900 */
[----:B------:R-:W-:Y:S01]  /*4390*/  LEA.HI.X R25, R25, R8, R28, 0x2, P0 ;  /* 0x0000000819197211 */ /* 0x000fe200000f141c */
[----:B------:R-:W3:Y:S04]  /*43a0*/  LDG.E.CONSTANT R41, desc[UR10][R26.64+0x4] ;  /* 0x0000040a1a297981 */ /* 0x000ee8000c1e9900 */
[----:B------:R-:W2:Y:S04]  /*43b0*/  LDG.E.CONSTANT R40, desc[UR10][R24.64] ;  /* 0x0000000a18287981 */ /* 0x000ea8000c1e9900 */
[----:B------:R-:W3:Y:S04]  /*43c0*/  LDG.E.CONSTANT R42, desc[UR10][R24.64+0x4] ;  /* 0x0000040a182a7981 */ /* 0x000ee8000c1e9900 */
[----:B------:R-:W4:Y:S04]  /*43d0*/  LDG.E.CONSTANT R28, desc[UR10][R26.64+0x8] ;  /* 0x0000080a1a1c7981 */ /* 0x000f28000c1e9900 */
[----:B------:R-:W4:Y:S04]  /*43e0*/  LDG.E.CONSTANT R39, desc[UR10][R24.64+0x8] ;  /* 0x0000080a18277981 */ /* 0x000f28000c1e9900 */
[----:B------:R-:W5:Y:S04]  /*43f0*/  LDG.E.CONSTANT R43, desc[UR10][R26.64+0x1c] ;  /* 0x00001c0a1a2b7981 */ /* 0x000f68000c1e9900 */
[----:B------:R-:W5:Y:S01]  /*4400*/  LDG.E.CONSTANT R44, desc[UR10][R24.64+0x3c] ;  /* 0x00003c0a182c7981 */ /* 0x000f62000c1e9900 */
[----:B--2---:R-:W-:-:S03]  /*4410*/  FFMA R30, R30, R40, R31 ;  /* 0x000000281e1e7223 */ /* 0x004fc6000000001f */
[----:B------:R-:W2:Y:S01]  /*4420*/  LDG.E.CONSTANT R40, desc[UR10][R24.64+0xc] ;  /* 0x00000c0a18287981 */ /* 0x000ea2000c1e9900 */
[----:B---3--:R-:W-:-:S03]  /*4430*/  FFMA R41, R41, R42, R30 ;  /* 0x0000002a29297223 */ /* 0x008fc6000000001e */
[----:B------:R-:W2:Y:S04]  /*4440*/  LDG.E.CONSTANT R30, desc[UR10][R26.64+0xc] ;  /* 0x00000c0a1a1e7981 */ /* 0x000ea8000c1e9900 */
[----:B------:R-:W3:Y:S01]  /*4450*/  LDG.E.CONSTANT R42, desc[UR10][R24.64+0x10] ;  /* 0x0000100a182a7981 */ /* 0x000ee2000c1e9900 */
[----:B----4-:R-:W-:-:S03]  /*4460*/  FFMA R39, R28, R39, R41 ;  /* 0x000000271c277223 */ /* 0x010fc60000000029 */
[----:B------:R-:W3:Y:S04]  /*4470*/  LDG.E.CONSTANT R41, desc[UR10][R26.64+0x10] ;  /* 0x0000100a1a297981 */ /* 0x000ee8000c1e9900 */
[----:B------:R-:W4:Y:S04]  /*4480*/  LDG.E.CONSTANT R28, desc[UR10][R26.64+0x14] ;  /* 0x0000140a1a1c7981 */ /* 0x000f28000c1e9900 */
[----:B------:R-:W4:Y:S01]  /*4490*/  LDG.E.CONSTANT R31, desc[UR10][R24.64+0x14] ;  /* 0x0000140a181f7981 */ /* 0x000f22000c1e9900 */
[----:B--2---:R-:W-:-:S03]  /*44a0*/  FFMA R30, R30, R40, R39 ;  /* 0x000000281e1e7223 */ /* 0x004fc60000000027 */
[----:B------:R-:W2:Y:S04]  /*44b0*/  LDG.E.CONSTANT R39, desc[UR10][R24.64+0x18] ;  /* 0x0000180a18277981 */ /* 0x000ea8000c1e9900 */
[----:B------:R-:W5:Y:S01]  /*44c0*/  LDG.E.CONSTANT R40, desc[UR10][R24.64+0x1c] ;  /* 0x00001c0a18287981 */ /* 0x000f62000c1e9900 */
[----:B---3--:R-:W-:-:S03]  /*44d0*/  FFMA R41, R41, R42, R30 ;  /* 0x0000002a29297223 */ /* 0x008fc6000000001e */
[----:B------:R-:W2:Y:S04]  /*44e0*/  LDG.E.CONSTANT R30, desc[UR10][R26.64+0x18] ;  /* 0x0000180a1a1e7981 */ /* 0x000ea8000c1e9900 */
[----:B------:R-:W3:Y:S01]  /*44f0*/  LDG.E.CONSTANT R42, desc[UR10][R26.64+0x3c] ;  /* 0x00003c0a1a2a7981 */ /* 0x000ee2000c1e9900 */
[----:B----4-:R-:W-:-:S03]  /*4500*/  FFMA R41, R28, R31, R41 ;  /* 0x0000001f1c297223 */ /* 0x010fc60000000029 */
[----:B------:R-:W4:Y:S04]  /*4510*/  LDG.E.CONSTANT R28, desc[UR10][R26.64+0x20] ;  /* 0x0000200a1a1c7981 */ /* 0x000f28000c1e9900 */
[----:B------:R-:W4:Y:S01]  /*4520*/  LDG.E.CONSTANT R31, desc[UR10][R24.64+0x20] ;  /* 0x0000200a181f7981 */ /* 0x000f22000c1e9900 */
[----:B--2---:R-:W-:-:S03]  /*4530*/  FFMA R30, R30, R39, R41 ;  /* 0x000000271e1e7223 */ /* 0x004fc60000000029 */
[----:B------:R-:W2:Y:S01]  /*4540*/  LDG.E.CONSTANT R39, desc[UR10][R24.64+0x24] ;  /* 0x0000240a18277981 */ /* 0x000ea2000c1e9900 */
[----:B-----5:R-:W-:-:S03]  /*4550*/  FFMA R43, R43, R40, R30 ;  /* 0x000000282b2b7223 */ /* 0x020fc6000000001e */
[----:B------:R-:W2:Y:S04]  /*4560*/  LDG.E.CONSTANT R30, desc[UR10][R26.64+0x24] ;  /* 0x0000240a1a1e7981 */ /* 0x000ea8000c1e9900 */
[----:B------:R-:W5:Y:S04]  /*4570*/  LDG.E.CONSTANT R41, desc[UR10][R26.64+0x28] ;  /* 0x0000280a1a297981 */ /* 0x000f68000c1e9900 */
[----:B------:R-:W5:Y:S01]  /*4580*/  LDG.E.CONSTANT R40, desc[UR10][R24.64+0x28] ;  /* 0x0000280a18287981 */ /* 0x000f62000c1e9900 */
[----:B----4-:R-:W-:-:S03]  /*4590*/  FFMA R43, R28, R31, R43 ;  /* 0x0000001f1c2b7223 */ /* 0x010fc6000000002b */
[----:B------:R-:W4:Y:S04]  /*45a0*/  LDG.E.CONSTANT R31, desc[UR10][R26.64+0x2c] ;  /* 0x00002c0a1a1f7981 */ /* 0x000f28000c1e9900 */
[----:B------:R-:W4:Y:S01]  /*45b0*/  LDG.E.CONSTANT R28, desc[UR10][R24.64+0x2c] ;  /* 0x00002c0a181c7981 */ /* 0x000f22000c1e9900 */
[----:B--2---:R-:W-:-:S03]  /*45c0*/  FFMA R30, R30, R39, R43 ;  /* 0x000000271e1e7223 */ /* 0x004fc6000000002b */
[----:B------:R-:W2:Y:S04]  /*45d0*/  LDG.E.CONSTANT R39, desc[UR10][R24.64+0x30] ;  /* 0x0000300a18277981 */ /* 0x000ea8000c1e9900 */
[----:B------:R-:W3:Y:S01]  /*45e0*/  LDG.E.CONSTANT R43, desc[UR10][R26.64+0x34] ;  /* 0x0000340a1a2b7981 */ /* 0x000ee2000c1e9900 */
[----:B-----5:R-:W-:-:S03]  /*45f0*/  FFMA R40, R41, R40, R30 ;  /* 0x0000002829287223 */ /* 0x020fc6000000001e */
[----:B------:R-:W2:Y:S01]  /*4600*/  LDG.E.CONSTANT R30, desc[UR10][R26.64+0x30] ;  /* 0x0000300a1a1e7981 */ /* 0x000ea2000c1e9900 */
[----:B----4-:R-:W-:-:S03]  /*4610*/  FFMA R41, R31, R28, R40 ;  /* 0x0000001c1f297223 */ /* 0x010fc60000000028 */
[----:B------:R-:W3:Y:S04]  /*4620*/  LDG.E.CONSTANT R40, desc[UR10][R24.64+0x34] ;  /* 0x0000340a18287981 */ /* 0x000ee8000c1e9900 */
[----:B------:R-:W4:Y:S04]  /*4630*/  LDG.E.CONSTANT R28, desc[UR10][R26.64+0x38] ;  /* 0x0000380a1a1c7981 */ /* 0x000f28000c1e9900 */
[----:B------:R-:W4:Y:S01]  /*4640*/  LDG.E.CONSTANT R31, desc[UR10][R24.64+0x38] ;  /* 0x0000380a181f7981 */ /* 0x000f22000c1e9900 */
[----:B------:R-:W-:-:S04]  /*4650*/  UIADD3 UR5, UPT, UPT, UR5, 0x10, URZ ;  /* 0x0000001005057890 */ /* 0x000fc8000fffe0ff */
[----:B------:R-:W-:Y:S01]  /*4660*/  UISETP.NE.AND UP2, UPT, UR5, UR18, UPT ;  /* 0x000000120500728c */ /* 0x000fe2000bf45270 */
[----:B--2---:R-:W-:-:S04]  /*4670*/  FFMA R30, R30, R39, R41 ;  /* 0x000000271e1e7223 */ /* 0x004fc80000000029 */
[----:B---3--:R-:W-:-:S04]  /*4680*/  FFMA R43, R43, R40, R30 ;  /* 0x000000282b2b7223 */ /* 0x008fc8000000001e */
[----:B----4-:R-:W-:-:S04]  /*4690*/  FFMA R31, R28, R31, R43 ;  /* 0x0000001f1c1f7223 */ /* 0x010fc8000000002b */
[----:B------:R-:W-:Y:S01]  /*46a0*/  FFMA R31, R42, R44, R31 ;  /* 0x0000002c2a1f7223 */ /* 0x000fe2000000001f */
[----:B------:R-:W-:Y:S06]  /*46b0*/  BRA.U UP2, `(.L_x_57) ;  /* 0xfffffffd02107547 */ /* 0x000fec000b83ffff */
[----:B------:R-:W-:-:S07]  /*46c0*/  MOV R39, UR18 ;  /* 0x0000001200277c02 */ /* 0x000fce0008000f00 */
.L_x_56:
        /* <DEDUP_REMOVED lines=8> */
[----:B------:R-:W-:Y:S02]  /*4750*/  IADD3.X R28, PT, PT, RZ, UR13, RZ, P0, !PT ;  /* 0x0000000dff1c7c10 */ /* 0x000fe400087fe4ff */
[C---:B------:R-:W-:Y:S01]  /*4760*/  LEA R24, P0, R25.reuse, R7, 0x2 ;  /* 0x0000000719187211 */ /* 0x040fe200078010ff */
[----:B------:R-:W2:Y:S03]  /*4770*/  LDG.E.CONSTANT R41, desc[UR10][R26.64+0x4] ;  /* 0x0000040a1a297981 */ /* 0x000ea6000c1e9900 */
[----:B------:R-:W-:Y:S02]  /*4780*/  LEA.HI.X R25, R25, R8, R28, 0x2, P0 ;  /* 0x0000000819197211 */ /* 0x000fe400000f141c */
[----:B------:R-:W3:Y:S04]  /*4790*/  LDG.E.CONSTANT R28, desc[UR10][R26.64] ;  /* 0x0000000a1a1c7981 */ /* 0x000ee8000c1e9900 */
[----:B------:R-:W3:Y:S04]  /*47a0*/  LDG.E.CONSTANT R30, desc[UR10][R24.64] ;  /* 0x0000000a181e7981 */ /* 0x000ee8000c1e9900 */
[----:B------:R-:W2:Y:S04]  /*47b0*/  LDG.E.CONSTANT R40, desc[UR10][R24.64+0x4] ;  /* 0x0000040a18287981 */ /* 0x000ea8000c1e9900 */
[----:B------:R-:W4:Y:S04]  /*47c0*/  LDG.E.CONSTANT R42, desc[UR10][R24.64+0x10] ;  /* 0x0000100a182a7981 */ /* 0x000f28000c1e9900 */
[----:B------:R-:W5:Y:S04]  /*47d0*/  LDG.E.CONSTANT R43, desc[UR10][R24.64+0x14] ;  /* 0x0000140a182b7981 */ /* 0x000f68000c1e9900 */
[----:B------:R-:W5:Y:S04]  /*47e0*/  LDG.E.CONSTANT R44, desc[UR10][R24.64+0x18] ;  /* 0x0000180a182c7981 */ /* 0x000f68000c1e9900 */
[----:B------:R-:W5:Y:S01]  /*47f0*/  LDG.E.CONSTANT R45, desc[UR10][R24.64+0x1c] ;  /* 0x00001c0a182d7981 */ /* 0x000f62000c1e9900 */
[----:B---3--:R-:W-:-:S03]  /*4800*/  FFMA R28, R28, R30, R31 ;  /* 0x0000001e1c1c7223 */ /* 0x008fc6000000001f */
[----:B------:R-:W3:Y:S04]  /*4810*/  LDG.E.CONSTANT R31, desc[UR10][R26.64+0x8] ;  /* 0x0000080a1a1f7981 */ /* 0x000ee8000c1e9900 */
[----:B------:R-:W3:Y:S01]  /*4820*/  LDG.E.CONSTANT R30, desc[UR10][R24.64+0x8] ;  /* 0x0000080a181e7981 */ /* 0x000ee2000c1e9900 */
[----:B--2---:R-:W-:-:S03]  /*4830*/  FFMA R28, R41, R40, R28 ;  /* 0x00000028291c7223 */ /* 0x004fc6000000001c */
[----:B------:R-:W2:Y:S04]  /*4840*/  LDG.E.CONSTANT R41, desc[UR10][R26.64+0xc] ;  /* 0x00000c0a1a297981 */ /* 0x000ea8000c1e9900 */
[----:B------:R-:W2:Y:S01]  /*4850*/  LDG.E.CONSTANT R40, desc[UR10][R24.64+0xc] ;  /* 0x00000c0a18287981 */ /* 0x000ea2000c1e9900 */
[----:B---3--:R-:W-:-:S03]  /*4860*/  FFMA R28, R31, R30, R28 ;  /* 0x0000001e1f1c7223 */ /* 0x008fc6000000001c */
[----:B------:R-:W5:Y:S04]  /*4870*/  LDG.E.CONSTANT R30, desc[UR10][R26.64+0x14] ;  /* 0x0000140a1a1e7981 */ /* 0x000f68000c1e9900 */
[----:B------:R-:W3:Y:S01]  /*4880*/  LDG.E.CONSTANT R31, desc[UR10][R26.64+0x1c] ;  /* 0x00001c0a1a1f7981 */ /* 0x000ee2000c1e9900 */
[----:B--2---:R-:W-:-:S03]  /*4890*/  FFMA R40, R41, R40, R28 ;  /* 0x0000002829287223 */ /* 0x004fc6000000001c */
[----:B------:R-:W4:Y:S04]  /*48a0*/  LDG.E.CONSTANT R41, desc[UR10][R26.64+0x10] ;  /* 0x0000100a1a297981 */ /* 0x000f28000c1e9900 */
[----:B------:R-:W2:Y:S01]  /*48b0*/  LDG.E.CONSTANT R28, desc[UR10][R26.64+0x18] ;  /* 0x0000180a1a1c7981 */ /* 0x000ea2000c1e9900 */
[----:B------:R-:W-:Y:S01]  /*48c0*/  IADD3 R39, PT, PT, R39, 0x8, RZ ;  /* 0x0000000827277810 */ /* 0x000fe20007ffe0ff */
[----:B----4-:R-:W-:-:S04]  /*48d0*/  FFMA R41, R41, R42, R40 ;  /* 0x0000002a29297223 */ /* 0x010fc80000000028 */
[----:B-----5:R-:W-:-:S04]  /*48e0*/  FFMA R41, R30, R43, R41 ;  /* 0x0000002b1e297223 */ /* 0x020fc80000000029 */
[----:B--2---:R-:W-:-:S04]  /*48f0*/  FFMA R28, R28, R44, R41 ;  /* 0x0000002c1c1c7223 */ /* 0x004fc80000000029 */
[----:B---3--:R-:W-:-:S07]  /*4900*/  FFMA R31, R31, R45, R28 ;  /* 0x0000002d1f1f7223 */ /* 0x008fce000000001c */
.L_x_58:
[----:B------:R-:W-:Y:S05]  /*4910*/  BRA.U !UP3, `(.L_x_55) ;  /* 0x000000010ba07547 */ /* 0x000fea000b800000 */
[----:B------:R-:W-:Y:S02]  /*4920*/  UISETP.GE.U32.AND UP2, UPT, UR19, 0x3, UPT ;  /* 0x000000031300788c */ /* 0x000fe4000bf46070 */
[----:B------:R-:W-:-:S07]  /*4930*/  UISETP.NE.AND UP3, UPT, UR7, URZ, UPT ;  /* 0x000000ff0700728c */ /* 0x000fce000bf65270 */
[----:B------:R-:W-:Y:S05]  /*4940*/  BRA.U !UP2, `(.L_x_59) ;  /* 0x000000010a487547 */ /* 0x000fea000b800000 */
[C---:B------:R-:W-:Y:S01]  /*4950*/  IADD3 R25, P0, PT, R39.reuse, UR12, RZ ;  /* 0x0000000c27197c10 */ /* 0x040fe2000ff1e0ff */
[----:B------:R-:W-:-:S03]  /*4960*/  IMAD.WIDE.U32 R26, R39, 0x4, R14 ;  /* 0x00000004271a7825 */ /* 0x000fc600078e000e */
[----:B------:R-:W-:Y:S02]  /*4970*/  IADD3.X R28, PT, PT, RZ, UR13, RZ, P0, !PT ;  /* 0x0000000dff1c7c10 */ /* 0x000fe400087fe4ff */
        /* <DEDUP_REMOVED lines=15> */
.L_x_59:
[----:B------:R-:W-:Y:S05]  /*4a70*/  BRA.U !UP3, `(.L_x_55) ;  /* 0x000000010b487547 */ /* 0x000fea000b800000 */
[C---:B------:R-:W-:Y:S01]  /*4a80*/  IADD3 R25, P0, PT, R39.reuse, UR12, RZ ;  /* 0x0000000c27197c10 */ /* 0x040fe2000ff1e0ff */
[----:B------:R-:W-:-:S03]  /*4a90*/  IMAD.WIDE.U32 R26, R39, 0x4, R14 ;  /* 0x00000004271a7825 */ /* 0x000fc600078e000e */
[----:B------:R-:W-:Y:S02]  /*4aa0*/  IADD3.X R28, PT, PT, RZ, UR13, RZ, P0, !PT ;  /* 0x0000000dff1c7c10 */ /* 0x000fe400087fe4ff */
[----:B------:R-:W-:-:S04]  /*4ab0*/  LEA R24, P0, R25, R7, 0x2 ;  /* 0x0000000719187211 */ /* 0x000fc800078010ff */
[----:B------:R-:W-:Y:S02]  /*4ac0*/  LEA.HI.X R25, R25, R8, R28, 0x2, P0 ;  /* 0x0000000819197211 */ /* 0x000fe400000f141c */
        /* <DEDUP_REMOVED lines=13> */
.L_x_55:
[----:B------:R-:W-:Y:S01]  /*4ba0*/  FADD R24, -R4, R29 ;  /* 0x0000001d04187221 */ /* 0x000fe20000000100 */
[----:B------:R-:W-:Y:S01]  /*4bb0*/  FADD R28, R31, -R0 ;  /* 0x800000001f1c7221 */ /* 0x000fe20000000000 */
[----:B------:R-:W-:Y:S02]  /*4bc0*/  FSETP.GT.AND P0, PT, R9, RZ, PT ;  /* 0x000000ff0900720b */ /* 0x000fe40003f04000 */
[----:B------:R-:W-:Y:S01]  /*4bd0*/  FMUL R25, R3, -R24 ;  /* 0x8000001803197220 */ /* 0x000fe20000400000 */
[----:B------:R-:W-:Y:S01]  /*4be0*/  FMUL R28, R9, R28 ;  /* 0x0000001c091c7220 */ /* 0x000fe20000400000 */
[C---:B------:R-:W-:Y:S01]  /*4bf0*/  FMUL R29, R24.reuse, R24 ;  /* 0x00000018181d7220 */ /* 0x040fe20000400000 */
[C---:B------:R-:W-:Y:S01]  /*4c00*/  FMUL R31, R24.reuse, R34 ;  /* 0x00000022181f7220 */ /* 0x040fe20000400000 */
[C---:B------:R-:W-:Y:S01]  /*4c10*/  FMUL R25, R24.reuse, R25 ;  /* 0x0000001918197220 */ /* 0x040fe20000400000 */
[----:B------:R-:W-:Y:S01]  /*4c20*/  FMUL R27, R24, R35 ;  /* 0x00000023181b7220 */ /* 0x000fe20000400000 */
[----:B------:R-:W-:-:S02]  /*4c30*/  FSEL R39, R28, RZ, P0 ;  /* 0x000000ff1c277208 */ /* 0x000fc40000000000 */
[----:B------:R-:W-:-:S05]  /*4c40*/  FMUL R25, R25, 1.4426950216293334961 ;  /* 0x3fb8aa3b19197820 */ /* 0x000fca0000400000 */
[----:B------:R-:W-:-:S13]  /*4c50*/  FSETP.GEU.AND P1, PT, R25, -126, PT ;  /* 0xc2fc00001900780b */ /* 0x000fda0003f2e000 */
[----:B------:R-:W-:-:S04]  /*4c60*/  @!P1 FMUL R25, R25, 0.5 ;  /* 0x3f00000019199820 */ /* 0x000fc80000400000 */
[----:B------:R-:W0:Y:S02]  /*4c70*/  MUFU.EX2 R26, R25 ;  /* 0x00000019001a7308 */ /* 0x000e240000000800 */
[----:B0-----:R-:W-:-:S04]  /*4c80*/  @!P1 FMUL R26, R26, R26 ;  /* 0x0000001a1a1a9220 */ /* 0x001fc80000400000 */
[C---:B------:R-:W-:Y:S01]  /*4c90*/  FMUL R29, R26.reuse, R29 ;  /* 0x0000001d1a1d7220 */ /* 0x040fe20000400000 */
[C---:B------:R-:W-:Y:S01]  /*4ca0*/  FMUL R24, R26.reuse, R31 ;  /* 0x0000001f1a187220 */ /* 0x040fe20000400000 */
[----:B------:R-:W-:Y:S02]  /*4cb0*/  FMUL R26, R26, R27 ;  /* 0x0000001b1a1a7220 */ /* 0x000fe40000400000 */
[C---:B------:R-:W-:Y:S01]  /*4cc0*/  FFMA R10, R39.reuse, -R29, R10 ;  /* 0x8000001d270a7223 */ /* 0x040fe2000000000a */
[C---:B------:R-:W-:Y:S01]  /*4cd0*/  FFMA R11, R39.reuse, R24, R11 ;  /* 0x00000018270b7223 */ /* 0x040fe2000000000b */
[----:B------:R-:W-:Y:S01]  /*4ce0*/  FMUL R39, R39, R26 ;  /* 0x0000001a27277220 */ /* 0x000fe20000400000 */
[----:B------:R-:W-:Y:S06]  /*4cf0*/  BRA.U !UP0, `(.L_x_60) ;  /* 0x0000000d08007547 */ /* 0x000fec000b800000 */
[----:B------:R-:W-:Y:S01]  /*4d00*/  UISETP.GE.U32.AND UP0, UPT, UR15, 0x7, UPT ;  /* 0x000000070f00788c */ /* 0x000fe2000bf06070 */
[----:B------:R-:W-:-:S08]  /*4d10*/  HFMA2 R41, -RZ, RZ, 0, 0 ;  /* 0x00000000ff297431 */ /* 0x000fd000000001ff */
[----:B------:R-:W-:Y:S05]  /*4d20*/  BRA.U !UP0, `(.L_x_61) ;  /* 0x00000005085c7547 */ /* 0x000fea000b800000 */
[----:B------:R-:W-:Y:S01]  /*4d30*/  MOV R41, RZ ;  /* 0x000000ff00297202 */ /* 0x000fe20000000f00 */
[----:B------:R-:W0:Y:S06]  /*4d40*/  LDCU.64 UR8, c[0x0][0x3b8] ;  /* 0x00007700ff0877ac */ /* 0x000e2c0008000a00 */
.L_x_62:
[C---:B------:R-:W-:Y:S01]  /*4d50*/  IADD3 R25, P0, PT, R41.reuse, R37, RZ ;  /* 0x0000002529197210 */ /* 0x040fe20007f1e0ff */
[----:B------:R-:W-:-:S03]  /*4d60*/  IMAD.WIDE.U32 R30, R41, 0x4, R22 ;  /* 0x00000004291e7825 */ /* 0x000fc600078e0016 */
[----:B------:R-:W-:Y:S01]  /*4d70*/  IADD3.X R28, PT, PT, RZ, R38, RZ, P0, !PT ;  /* 0x00000026ff1c7210 */ /* 0x000fe200007fe4ff */
[----:B------:R-:W-:Y:S01]  /*4d80*/  IMAD.WIDE.U32 R26, R41, 0x4, R20 ;  /* 0x00000004291a7825 */ /* 0x000fe200078e0014 */
[C---:B0-----:R-:W-:Y:S01]  /*4d90*/  LEA R24, P0, R25.reuse, UR8, 0x2 ;  /* 0x0000000819187c11 */ /* 0x041fe2000f8010ff */
[----:B------:R-:W2:Y:S03]  /*4da0*/  LDG.E.CONSTANT R40, desc[UR10][R30.64] ;  /* 0x0000000a1e287981 */ /* 0x000ea6000c1e9900 */
[----:B------:R-:W-:Y:S01]  /*4db0*/  LEA.HI.X R25, R25, UR9, R28, 0x2, P0 ;  /* 0x0000000919197c11 */ /* 0x000fe200080f141c */
[----:B------:R-:W-:Y:S01]  /*4dc0*/  IMAD.WIDE.U32 R28, R41, 0x4, R18 ;  /* 0x00000004291c7825 */ /* 0x000fe200078e0012 */
[----:B------:R-:W3:Y:S04]  /*4dd0*/  LDG.E R44, desc[UR10][R26.64] ;  /* 0x0000000a1a2c7981 */ /* 0x000ee8000c1e1900 */
[----:B------:R-:W4:Y:S01]  /*4de0*/  LDG.E.CONSTANT R42, desc[UR10][R28.64] ;  /* 0x0000000a1c2a7981 */ /* 0x000f22000c1e9900 */
[----:B--2---:R-:W-:-:S03]  /*4df0*/  FMUL R43, R39, R40 ;  /* 0x00000028272b7220 */ /* 0x004fc60000400000 */
[----:B------:R-:W2:Y:S01]  /*4e00*/  LDG.E.CONSTANT R40, desc[UR10][R30.64+0x4] ;  /* 0x0000040a1e287981 */ /* 0x000ea2000c1e9900 */
[----:B---3--:R-:W-:Y:S01]  /*4e10*/  FFMA R43, R43, R12, R44 ;  /* 0x0000000c2b2b7223 */ /* 0x008fe2000000002c */
[----:B----4-:R-:W-:-:S04]  /*4e20*/  FMUL R45, R39, R42 ;  /* 0x0000002a272d7220 */ /* 0x010fc80000400000 */
[----:B------:R0:W-:Y:S01]  /*4e30*/  STG.E desc[UR10][R26.64], R43 ;  /* 0x0000002b1a007986 */ /* 0x0001e2000c10190a */
[----:B------:R-:W-:-:S03]  /*4e40*/  FMUL R45, R45, R12 ;  /* 0x0000000c2d2d7220 */ /* 0x000fc60000400000 */
[----:B------:R-:W3:Y:S04]  /*4e50*/  LDG.E.CONSTANT R42, desc[UR10][R28.64+0x4] ;  /* 0x0000040a1c2a7981 */ /* 0x000ee8000c1e9900 */
[----:B------:R-:W-:Y:S04]  /*4e60*/  REDG.E.ADD.F32.FTZ.RN.STRONG.GPU desc[UR10][R24.64], R45 ;  /* 0x0000002d180079a6 */ /* 0x000fe8000c12f30a */
[----:B------:R-:W4:Y:S04]  /*4e70*/  LDG.E R44, desc[UR10][R26.64+0x4] ;  /* 0x0000040a1a2c7981 */ /* 0x000f28000c1e1900 */
[----:B0-----:R-:W5:Y:S01]  /*4e80*/  LDG.E.CONSTANT R43, desc[UR10][R28.64+0x8] ;  /* 0x0000080a1c2b7981 */ /* 0x001f62000c1e9900 */
[C---:B--2---:R-:W-:Y:S01]  /*4e90*/  FMUL R40, R39.reuse, R40 ;  /* 0x0000002827287220 */ /* 0x044fe20000400000 */
[----:B---3--:R-:W-:-:S04]  /*4ea0*/  FMUL R42, R39, R42 ;  /* 0x0000002a272a7220 */ /* 0x008fc80000400000 */
[-C--:B------:R-:W-:Y:S01]  /*4eb0*/  FMUL R42, R42, R12.reuse ;  /* 0x0000000c2a2a7220 */ /* 0x080fe20000400000 */
[----:B----4-:R-:W-:Y:S02]  /*4ec0*/  FFMA R40, R40, R12, R44 ;  /* 0x0000000c28287223 */ /* 0x010fe4000000002c */
[----:B------:R-:W2:Y:S04]  /*4ed0*/  LDG.E.CONSTANT R44, desc[UR10][R30.64+0x8] ;  /* 0x0000080a1e2c7981 */ /* 0x000ea8000c1e9900 */
[----:B------:R0:W-:Y:S04]  /*4ee0*/  STG.E desc[UR10][R26.64+0x4], R40 ;  /* 0x000004281a007986 */ /* 0x0001e8000c10190a */
[----:B------:R1:W-:Y:S04]  /*4ef0*/  REDG.E.ADD.F32.FTZ.RN.STRONG.GPU desc[UR10][R24.64+0x4], R42 ;  /* 0x0000042a180079a6 */ /* 0x0003e8000c12f30a */
[----:B0-----:R-:W3:Y:S01]  /*4f00*/  LDG.E R40, desc[UR10][R26.64+0x8] ;  /* 0x0000080a1a287981 */ /* 0x001ee2000c1e1900 */
[----:B-----5:R-:W-:-:S03]  /*4f10*/  FMUL R43, R39, R43 ;  /* 0x0000002b272b7220 */ /* 0x020fc60000400000 */
[----:B-1----:R-:W4:Y:S01]  /*4f20*/  LDG.E.CONSTANT R42, desc[UR10][R28.64+0xc] ;  /* 0x00000c0a1c2a7981 */ /* 0x002f22000c1e9900 */
[----:B------:R-:W-:Y:S01]  /*4f30*/  FMUL R43, R43, R12 ;  /* 0x0000000c2b2b7220 */ /* 0x000fe20000400000 */
[----:B--2---:R-:W-:-:S04]  /*4f40*/  FMUL R45, R39, R44 ;  /* 0x0000002c272d7220 */ /* 0x004fc80000400000 */
[----:B---3--:R-:W-:Y:S02]  /*4f50*/  FFMA R45, R45, R12, R40 ;  /* 0x0000000c2d2d7223 */ /* 0x008fe40000000028 */
[----:B------:R-:W2:Y:S04]  /*4f60*/  LDG.E.CONSTANT R40, desc[UR10][R30.64+0xc] ;  /* 0x00000c0a1e287981 */ /* 0x000ea8000c1e9900 */
[----:B------:R-:W-:Y:S04]  /*4f70*/  STG.E desc[UR10][R26.64+0x8], R45 ;  /* 0x0000082d1a007986 */ /* 0x000fe8000c10190a */
[----:B------:R0:W-:Y:S04]  /*4f80*/  REDG.E.ADD.F32.FTZ.RN.STRONG.GPU desc[UR10][R24.64+0x8], R43 ;  /* 0x0000082b180079a6 */ /* 0x0001e8000c12f30a */
[----:B------:R-:W3:Y:S01]  /*4f90*/  LDG.E R44, desc[UR10][R26.64+0xc] ;  /* 0x00000c0a1a2c7981 */ /* 0x000ee2000c1e1900 */
[----:B----4-:R-:W-:-:S04]  /*4fa0*/  FMUL R42, R39, R42 ;  /* 0x0000002a272a7220 */ /* 0x010fc80000400000 */
[----:B------:R-:W-:Y:S01]  /*4fb0*/  FMUL R42, R42, R12 ;  /* 0x0000000c2a2a7220 */ /* 0x000fe20000400000 */
[----:B0-----:R-:W4:Y:S01]  /*4fc0*/  LDG.E.CONSTANT R43, desc[UR10][R28.64+0x10] ;  /* 0x0000100a1c2b7981 */ /* 0x001f22000c1e9900 */
[----:B--2---:R-:W-:-:S04]  /*4fd0*/  FMUL R40, R39, R40 ;  /* 0x0000002827287220 */ /* 0x004fc80000400000 */
[----:B---3--:R-:W-:Y:S02]  /*4fe0*/  FFMA R40, R40, R12, R44 ;  /* 0x0000000c28287223 */ /* 0x008fe4000000002c */
[----:B------:R-:W2:Y:S04]  /*4ff0*/  LDG.E.CONSTANT R44, desc[UR10][R30.64+0x10] ;  /* 0x0000100a1e2c7981 */ /* 0x000ea8000c1e9900 */
[----:B------:R0:W-:Y:S04]  /*5000*/  STG.E desc[UR10][R26.64+0xc], R40 ;  /* 0x00000c281a007986 */ /* 0x0001e8000c10190a */
[----:B------:R1:W-:Y:S04]  /*5010*/  REDG.E.ADD.F32.FTZ.RN.STRONG.GPU desc[UR10][R24.64+0xc], R42 ;  /* 0x00000c2a180079a6 */ /* 0x0003e8000c12f30a */
[----:B0-----:R-:W3:Y:S01]  /*5020*/  LDG.E R40, desc[UR10][R26.64+0x10] ;  /* 0x0000100a1a287981 */ /* 0x001ee2000c1e1900 */
[----:B----4-:R-:W-:-:S03]  /*5030*/  FMUL R43, R39, R43 ;  /* 0x0000002b272b7220 */ /* 0x010fc60000400000 */
        /* <DEDUP_REMOVED lines=16> */
[----:B0-----:R-:W3:Y:S04]  /*5140*/  LDG.E.CONSTANT R44, desc[UR10][R30.64+0x18] ;  /* 0x0000180a1e2c7981 */ /* 0x001ee8000c1e9900 */
[----:B-1----:R-:W5:Y:S01]  /*5150*/  LDG.E R42, desc[UR10][R26.64+0x18] ;  /* 0x0000180a1a2a7981 */ /* 0x002f62000c1e1900 */
[----:B----4-:R-:W-:-:S04]  /*5160*/  FMUL R43, R39, R43 ;  /* 0x0000002b272b7220 */ /* 0x010fc80000400000 */
[----:B------:R-:W-:Y:S01]  /*5170*/  FMUL R43, R43, R12 ;  /* 0x0000000c2b2b7220 */ /* 0x000fe20000400000 */
[----:B---3--:R-:W-:Y:S02]  /*5180*/  FMUL R45, R39, R44 ;  /* 0x0000002c272d7220 */ /* 0x008fe40000400000 */
[----:B------:R-:W3:Y:S02]  /*5190*/  LDG.E.CONSTANT R44, desc[UR10][R28.64+0x1c] ;  /* 0x00001c0a1c2c7981 */ /* 0x000ee4000c1e9900 */
[----:B-----5:R-:W-:-:S05]  /*51a0*/  FFMA R45, R45, R12, R42 ;  /* 0x0000000c2d2d7223 */ /* 0x020fca000000002a */
[----:B------:R1:W-:Y:S04]  /*51b0*/  STG.E desc[UR10][R26.64+0x18], R45 ;  /* 0x0000182d1a007986 */ /* 0x0003e8000c10190a */
[----:B------:R1:W-:Y:S04]  /*51c0*/  REDG.E.ADD.F32.FTZ.RN.STRONG.GPU desc[UR10][R24.64+0x18], R43 ;  /* 0x0000182b180079a6 */ /* 0x0003e8000c12f30a */
[----:B------:R-:W4:Y:S01]  /*51d0*/  LDG.E R30, desc[UR10][R26.64+0x1c] ;  /* 0x00001c0a1a1e7981 */ /* 0x000f22000c1e1900 */
[----:B--2---:R-:W-:Y:S01]  /*51e0*/  FMUL R31, R39, R40 ;  /* 0x00000028271f7220 */ /* 0x004fe20000400000 */
[----:B------:R-:W-:-:S03]  /*51f0*/  IADD3 R41, PT, PT, R41, 0x8, RZ ;  /* 0x0000000829297810 */ /* 0x000fc60007ffe0ff */
[----:B----4-:R-:W-:Y:S02]  /*5200*/  FFMA R31, R31, R12, R30 ;  /* 0x0000000c1f1f7223 */ /* 0x010fe4000000001e */
[----:B------:R-:W0:Y:S01]  /*5210*/  LDC R30, c[0x0][0x3e4] ;  /* 0x0000f900ff1e7b82 */ /* 0x000e220000000800 */
[----:B---3--:R-:W-:-:S04]  /*5220*/  FMUL R44, R39, R44 ;  /* 0x0000002c272c7220 */ /* 0x008fc80000400000 */
[----:B------:R-:W-:Y:S01]  /*5230*/  FMUL R44, R44, R12 ;  /* 0x0000000c2c2c7220 */ /* 0x000fe20000400000 */
[----:B------:R1:W-:Y:S04]  /*5240*/  STG.E desc[UR10][R26.64+0x1c], R31 ;  /* 0x00001c1f1a007986 */ /* 0x0003e8000c10190a */
[----:B------:R1:W-:Y:S01]  /*5250*/  REDG.E.ADD.F32.FTZ.RN.STRONG.GPU desc[UR10][R24.64+0x1c], R44 ;  /* 0x00001c2c180079a6 */ /* 0x0003e2000c12f30a */
[----:B0-----:R-:W-:-:S04]  /*5260*/  LOP3.LUT R30, R30, 0x7ffffff8, RZ, 0xc0, !PT ;  /* 0x7ffffff81e1e7812 */ /* 0x001fc800078ec0ff */
[----:B------:R-:W-:-:S13]  /*5270*/  ISETP.NE.AND P0, PT, R41, R30, PT ;  /* 0x0000001e2900720c */ /* 0x000fda0003f05270 */
[----:B-1----:R-:W-:Y:S05]  /*5280*/  @P0 BRA `(.L_x_62) ;  /* 0xfffffff800b00947 */ /* 0x002fea000383ffff */
[----:B------:R-:W-:-:S07]  /*5290*/  MOV R41, R30 ;  /* 0x0000001e00297202 */ /* 0x000fce0000000f00 */
.L_x_61:
[----:B------:R-:W-:-:S09]  /*52a0*/  UISETP.NE.AND UP0, UPT, UR17, URZ, UPT ;  /* 0x000000ff1100728c */ /* 0x000fd2000bf05270 */
[----:B------:R-:W-:Y:S05]  /*52b0*/  BRA.U !UP0, `(.L_x_60) ;  /* 0x0000000508907547 */ /* 0x000fea000b800000 */
[----:B------:R-:W-:Y:S02]  /*52c0*/  UIADD3 UR5, UPT, UPT, UR17, -0x1, URZ ;  /* 0xffffffff11057890 */ /* 0x000fe4000fffe0ff */
[----:B------:R-:W-:Y:S02]  /*52d0*/  UISETP.NE.AND UP2, UPT, UR7, URZ, UPT ;  /* 0x000000ff0700728c */ /* 0x000fe4000bf45270 */
[----:B------:R-:W-:-:S09]  /*52e0*/  UISETP.GE.U32.AND UP0, UPT, UR5, 0x3, UPT ;  /* 0x000000030500788c */ /* 0x000fd2000bf06070 */
[----:B------:R-:W-:Y:S05]  /*52f0*/  BRA.U !UP0, `(.L_x_63) ;  /* 0x0000000108b47547 */ /* 0x000fea000b800000 */
[----:B------:R-:W0:Y:S01]  /*5300*/  LDCU.64 UR8, c[0x0][0x3b8] ;  /* 0x00007700ff0877ac */ /* 0x000e220008000a00 */
[C---:B------:R-:W-:Y:S01]  /*5310*/  IADD3 R27, P0, PT, R41.reuse, R37, RZ ;  /* 0x00000025291b7210 */ /* 0x040fe20007f1e0ff */
[----:B------:R-:W-:-:S03]  /*5320*/  IMAD.WIDE.U32 R24, R41, 0x4, R22 ;  /* 0x0000000429187825 */ /* 0x000fc600078e0016 */
[----:B------:R-:W-:Y:S01]  /*5330*/  IADD3.X R30, PT, PT, RZ, R38, RZ, P0, !PT ;  /* 0x00000026ff1e7210 */ /* 0x000fe200007fe4ff */
[----:B------:R-:W-:Y:S01]  /*5340*/  IMAD.WIDE.U32 R28, R41, 0x4, R20 ;  /* 0x00000004291c7825 */ /* 0x000fe200078e0014 */
[----:B------:R-:W2:Y:S04]  /*5350*/  LDG.E.CONSTANT R40, desc[UR10][R24.64] ;  /* 0x0000000a18287981 */ /* 0x000ea8000c1e9900 */
[----:B------:R-:W3:Y:S01]  /*5360*/  LDG.E R44, desc[UR10][R28.64] ;  /* 0x0000000a1c2c7981 */ /* 0x000ee2000c1e1900 */
[----:B0-----:R-:W-:-:S04]  /*5370*/  LEA R26, P0, R27, UR8, 0x2 ;  /* 0x000000081b1a7c11 */ /* 0x001fc8000f8010ff */
[----:B------:R-:W-:Y:S01]  /*5380*/  LEA.HI.X R27, R27, UR9, R30, 0x2, P0 ;  /* 0x000000091b1b7c11 */ /* 0x000fe200080f141e */
[----:B------:R-:W-:-:S05]  /*5390*/  IMAD.WIDE.U32 R30, R41, 0x4, R18 ;  /* 0x00000004291e7825 */ /* 0x000fca00078e0012 */
[----:B------:R-:W4:Y:S01]  /*53a0*/  LDG.E.CONSTANT R42, desc[UR10][R30.64] ;  /* 0x0000000a1e2a7981 */ /* 0x000f22000c1e9900 */
[----:B--2---:R-:W-:-:S03]  /*53b0*/  FMUL R43, R39, R40 ;  /* 0x00000028272b7220 */ /* 0x004fc60000400000 */
[----:B------:R-:W2:Y:S01]  /*53c0*/  LDG.E.CONSTANT R40, desc[UR10][R24.64+0x4] ;  /* 0x0000040a18287981 */ /* 0x000ea2000c1e9900 */
[----:B---3--:R-:W-:-:S05]  /*53d0*/  FFMA R43, R43, R12, R44 ;  /* 0x0000000c2b2b7223 */ /* 0x008fca000000002c */
[----:B------:R0:W-:Y:S01]  /*53e0*/  STG.E desc[UR10][R28.64], R43 ;  /* 0x0000002b1c007986 */ /* 0x0001e2000c10190a */
[----:B----4-:R-:W-:-:S03]  /*53f0*/  FMUL R45, R39, R42 ;  /* 0x0000002a272d7220 */ /* 0x010fc60000400000 */
[----:B0-----:R-:W3:Y:S01]  /*5400*/  LDG.E.CONSTANT R43, desc[UR10][R30.64+0x8] ;  /* 0x0000080a1e2b7981 */ /* 0x001ee2000c1e9900 */
[----:B------:R-:W-:-:S03]  /*5410*/  FMUL R45, R45, R12 ;  /* 0x0000000c2d2d7220 */ /* 0x000fc60000400000 */
[----:B------:R-:W4:Y:S04]  /*5420*/  LDG.E.CONSTANT R42, desc[UR10][R30.64+0x4] ;  /* 0x0000040a1e2a7981 */ /* 0x000f28000c1e9900 */
[----:B------:R-:W-:Y:S04]  /*5430*/  REDG.E.ADD.F32.FTZ.RN.STRONG.GPU desc[UR10][R26.64], R45 ;  /* 0x0000002d1a0079a6 */ /* 0x000fe8000c12f30a */
[----:B------:R-:W5:Y:S01]  /*5440*/  LDG.E R44, desc[UR10][R28.64+0x4] ;  /* 0x0000040a1c2c7981 */ /* 0x000f62000c1e1900 */
[C---:B--2---:R-:W-:Y:S01]  /*5450*/  FMUL R40, R39.reuse, R40 ;  /* 0x0000002827287220 */ /* 0x044fe20000400000 */
[----:B----4-:R-:W-:-:S04]  /*5460*/  FMUL R42, R39, R42 ;  /* 0x0000002a272a7220 */ /* 0x010fc80000400000 */
[-C--:B------:R-:W-:Y:S01]  /*5470*/  FMUL R42, R42, R12.reuse ;  /* 0x0000000c2a2a7220 */ /* 0x080fe20000400000 */
[-C--:B-----5:R-:W-:Y:S01]  /*5480*/  FFMA R44, R40, R12.reuse, R44 ;  /* 0x0000000c282c7223 */ /* 0x0a0fe2000000002c */
[----:B---3--:R-:W-:Y:S01]  /*5490*/  FMUL R43, R39, R43 ;  /* 0x0000002b272b7220 */ /* 0x008fe20000400000 */
[----:B------:R-:W2:Y:S04]  /*54a0*/  LDG.E.CONSTANT R40, desc[UR10][R24.64+0xc] ;  /* 0x00000c0a18287981 */ /* 0x000ea8000c1e9900 */
[----:B------:R0:W-:Y:S04]  /*54b0*/  STG.E desc[UR10][R28.64+0x4], R44 ;  /* 0x0000042c1c007986 */ /* 0x0001e8000c10190a */
[----:B------:R1:W-:Y:S04]  /*54c0*/  REDG.E.ADD.F32.FTZ.RN.STRONG.GPU desc[UR10][R26.64+0x4], R42 ;  /* 0x0000042a1a0079a6 */ /* 0x0003e8000c12f30a */
[----:B0-----:R-:W3:Y:S04]  /*54d0*/  LDG.E.CONSTANT R44, desc[UR10][R24.64+0x8] ;  /* 0x0000080a182c7981 */ /* 0x001ee8000c1e9900 */
[----:B-1----:R-:W4:Y:S01]  /*54e0*/  LDG.E R42, desc[UR10][R28.64+0x8] ;  /* 0x0000080a1c2a7981 */ /* 0x002f22000c1e1900 */
[----:B------:R-:W-:Y:S01]  /*54f0*/  FMUL R43, R43, R12 ;  /* 0x0000000c2b2b7220 */ /* 0x000fe20000400000 */
[----:B---3--:R-:W-:-:S02]  /*5500*/  FMUL R45, R39, R44 ;  /* 0x0000002c272d7220 */ /* 0x008fc40000400000 */
[----:B------:R-:W3:Y:S02]  /*5510*/  LDG.E.CONSTANT R44, desc[UR10][R30.64+0xc] ;  /* 0x00000c0a1e2c7981 */ /* 0x000ee4000c1e9900 */
[----:B----4-:R-:W-:-:S05]  /*5520*/  FFMA R45, R45, R12, R42 ;  /* 0x0000000c2d2d7223 */ /* 0x010fca000000002a */
[----:B------:R0:W-:Y:S04]  /*5530*/  STG.E desc[UR10][R28.64+0x8], R45 ;  /* 0x0000082d1c007986 */ /* 0x0001e8000c10190a */
[----:B------:R0:W-:Y:S04]  /*5540*/  REDG.E.ADD.F32.FTZ.RN.STRONG.GPU desc[UR10][R26.64+0x8], R43 ;  /* 0x0000082b1a0079a6 */ /* 0x0001e8000c12f30a */
[----:B------:R-:W4:Y:S01]  /*5550*/  LDG.E R24, desc[UR10][R28.64+0xc] ;  /* 0x00000c0a1c187981 */ /* 0x000f22000c1e1900 */
[C---:B--2---:R-:W-:Y:S01]  /*5560*/  FMUL R25, R39.reuse, R40 ;  /* 0x0000002827197220 */ /* 0x044fe20000400000 */
[----:B---3--:R-:W-:-:S04]  /*5570*/  FMUL R44, R39, R44 ;  /* 0x0000002c272c7220 */ /* 0x008fc80000400000 */
[-C--:B------:R-:W-:Y:S01]  /*5580*/  FMUL R44, R44, R12.reuse ;  /* 0x0000000c2c2c7220 */ /* 0x080fe20000400000 */
[----:B----4-:R-:W-:-:S05]  /*5590*/  FFMA R25, R25, R12, R24 ;  /* 0x0000000c19197223 */ /* 0x010fca0000000018 */
[----:B------:R0:W-:Y:S04]  /*55a0*/  STG.E desc[UR10][R28.64+0xc], R25 ;  /* 0x00000c191c007986 */ /* 0x0001e8000c10190a */
[----:B------:R0:W-:Y:S01]  /*55b0*/  REDG.E.ADD.F32.FTZ.RN.STRONG.GPU desc[UR10][R26.64+0xc], R44 ;  /* 0x00000c2c1a0079a6 */ /* 0x0001e2000c12f30a */
[----:B------:R-:W-:-:S07]  /*55c0*/  IADD3 R41, PT, PT, R41, 0x4, RZ ;  /* 0x0000000429297810 */ /* 0x000fce0007ffe0ff */
.L_x_63:
[----:B------:R-:W-:Y:S05]  /*55d0*/  BRA.U !UP2, `(.L_x_60) ;  /* 0x000000010ac87547 */ /* 0x000fea000b800000 */
[----:B------:R-:W1:Y:S01]  /*55e0*/  LDCU UR5, c[0x0][0x3e4] ;  /* 0x00007c80ff0577ac */ /* 0x000e620008000800 */
[----:B------:R-:W-:Y:S02]  /*55f0*/  UISETP.NE.AND UP0, UPT, UR7, 0x1, UPT ;  /* 0x000000010700788c */ /* 0x000fe4000bf05270 */
[----:B-1----:R-:W-:-:S04]  /*5600*/  ULOP3.LUT UR5, UR5, 0x1, URZ, 0xc0, !UPT ;  /* 0x0000000105057892 */ /* 0x002fc8000f8ec0ff */
[----:B------:R-:W-:-:S03]  /*5610*/  UISETP.NE.U32.AND UP2, UPT, UR5, 0x1, UPT ;  /* 0x000000010500788c */ /* 0x000fc6000bf45070 */
[----:B------:R-:W-:Y:S08]  /*5620*/  BRA.U !UP0, `(.L_x_64) ;  /* 0x00000001086c7547 */ /* 0x000ff0000b800000 */
[C---:B0-----:R-:W-:Y:S01]  /*5630*/  IMAD.WIDE.U32 R28, R41.reuse, 0x4, R22 ;  /* 0x00000004291c7825 */ /* 0x041fe200078e0016 */
[----:B------:R-:W0:Y:S03]  /*5640*/  LDCU.64 UR8, c[0x0][0x3b8] ;  /* 0x00007700ff0877ac */ /* 0x000e260008000a00 */
[C---:B------:R-:W-:Y:S01]  /*5650*/  IMAD.WIDE.U32 R24, R41.reuse, 0x4, R20 ;  /* 0x0000000429187825 */ /* 0x040fe200078e0014 */
[----:B------:R-:W2:Y:S03]  /*5660*/  LDG.E.CONSTANT R44, desc[UR10][R28.64] ;  /* 0x0000000a1c2c7981 */ /* 0x000ea6000c1e9900 */
[C---:B------:R-:W-:Y:S01]  /*5670*/  IMAD.WIDE.U32 R26, R41.reuse, 0x4, R18 ;  /* 0x00000004291a7825 */ /* 0x040fe200078e0012 */
[----:B------:R-:W3:Y:S04]  /*5680*/  LDG.E R31, desc[UR10][R24.64] ;  /* 0x0000000a181f7981 */ /* 0x000ee8000c1e1900 */
[----:B------:R-:W4:Y:S01]  /*5690*/  LDG.E.CONSTANT R30, desc[UR10][R26.64] ;  /* 0x0000000a1a1e7981 */ /* 0x000f22000c1e9900 */
[----:B------:R-:W-:-:S03]  /*56a0*/  IADD3 R45, P0, PT, R41, R37, RZ ;  /* 0x00000025292d7210 */ /* 0x000fc60007f1e0ff */
[----:B------:R4:W5:Y:S04]  /*56b0*/  LDG.E.CONSTANT R42, desc[UR10][R26.64+0x4] ;  /* 0x0000040a1a2a7981 */ /* 0x000968000c1e9900 */
[----:B------:R-:W5:Y:S01]  /*56c0*/  LDG.E.CONSTANT R40, desc[UR10][R28.64+0x4] ;  /* 0x0000040a1c287981 */ /* 0x000f62000c1e9900 */
[----:B--2---:R-:W-:-:S04]  /*56d0*/  FMUL R44, R39, R44 ;  /* 0x0000002c272c7220 */ /* 0x004fc80000400000 */
[----:B---3--:R-:W-:Y:S01]  /*56e0*/  FFMA R43, R44, R12, R31 ;  /* 0x0000000c2c2b7223 */ /* 0x008fe2000000001f */
[----:B------:R-:W-:Y:S01]  /*56f0*/  IADD3.X R44, PT, PT, RZ, R38, RZ, P0, !PT ;  /* 0x00000026ff2c7210 */ /* 0x000fe200007fe4ff */
[----:B----4-:R-:W-:Y:S01]  /*5700*/  FMUL R27, R39, R30 ;  /* 0x0000001e271b7220 */ /* 0x010fe20000400000 */
[----:B0-----:R-:W-:-:S04]  /*5710*/  LEA R30, P0, R45, UR8, 0x2 ;  /* 0x000000082d1e7c11 */ /* 0x001fc8000f8010ff */
[----:B------:R-:W-:Y:S01]  /*5720*/  LEA.HI.X R31, R45, UR9, R44, 0x2, P0 ;  /* 0x000000092d1f7c11 */ /* 0x000fe200080f142c */
[----:B------:R-:W-:Y:S01]  /*5730*/  FMUL R45, R27, R12 ;  /* 0x0000000c1b2d7220 */ /* 0x000fe20000400000 */
[----:B------:R1:W-:Y:S04]  /*5740*/  STG.E desc[UR10][R24.64], R43 ;  /* 0x0000002b18007986 */ /* 0x0003e8000c10190a */
[----:B------:R1:W-:Y:S04]  /*5750*/  REDG.E.ADD.F32.FTZ.RN.STRONG.GPU desc[UR10][R30.64], R45 ;  /* 0x0000002d1e0079a6 */ /* 0x0003e8000c12f30a */
[----:B------:R-:W2:Y:S01]  /*5760*/  LDG.E R27, desc[UR10][R24.64+0x4] ;  /* 0x0000040a181b7981 */ /* 0x000ea2000c1e1900 */
[C---:B-----5:R-:W-:Y:S01]  /*5770*/  FMUL R40, R39.reuse, R40 ;  /* 0x0000002827287220 */ /* 0x060fe20000400000 */
[----:B------:R-:W-:-:S04]  /*5780*/  FMUL R29, R39, R42 ;  /* 0x0000002a271d7220 */ /* 0x000fc80000400000 */
[-C--:B------:R-:W-:Y:S01]  /*5790*/  FMUL R29, R29, R12.reuse ;  /* 0x0000000c1d1d7220 */ /* 0x080fe20000400000 */
[----:B--2---:R-:W-:-:S05]  /*57a0*/  FFMA R27, R40, R12, R27 ;  /* 0x0000000c281b7223 */ /* 0x004fca000000001b */
[----:B------:R1:W-:Y:S04]  /*57b0*/  STG.E desc[UR10][R24.64+0x4], R27 ;  /* 0x0000041b18007986 */ /* 0x0003e8000c10190a */
[----:B------:R1:W-:Y:S01]  /*57c0*/  REDG.E.ADD.F32.FTZ.RN.STRONG.GPU desc[UR10][R30.64+0x4], R29 ;  /* 0x0000041d1e0079a6 */ /* 0x0003e2000c12f30a */
[----:B------:R-:W-:-:S07]  /*57d0*/  IADD3 R41, PT, PT, R41, 0x2, RZ ;  /* 0x0000000229297810 */ /* 0x000fce0007ffe0ff */
.L_x_64:
[----:B------:R-:W-:Y:S05]  /*57e0*/  BRA.U UP2, `(.L_x_60) ;  /* 0x0000000102447547 */ /* 0x000fea000b800000 */
[C---:B01----:R-:W-:Y:S01]  /*57f0*/  IMAD.WIDE.U32 R26, R41.reuse, 0x4, R22 ;  /* 0x00000004291a7825 */ /* 0x043fe200078e0016 */
[----:B------:R-:W0:Y:S03]  /*5800*/  LDCU.64 UR8, c[0x0][0x3b8] ;  /* 0x00007700ff0877ac */ /* 0x000e260008000a00 */
[C---:B------:R-:W-:Y:S02]  /*5810*/  IMAD.WIDE.U32 R24, R41.reuse, 0x4, R18 ;  /* 0x0000000429187825 */ /* 0x040fe400078e0012 */
[----:B------:R-:W2:Y:S02]  /*5820*/  LDG.E.CONSTANT R26, desc[UR10][R26.64] ;  /* 0x0000000a1a1a7981 */ /* 0x000ea4000c1e9900 */
[C---:B------:R-:W-:Y:S02]  /*5830*/  IMAD.WIDE.U32 R22, R41.reuse, 0x4, R20 ;  /* 0x0000000429167825 */ /* 0x040fe400078e0014 */
[----:B------:R-:W3:Y:S04]  /*5840*/  LDG.E.CONSTANT R24, desc[UR10][R24.64] ;  /* 0x0000000a18187981 */ /* 0x000ee8000c1e9900 */
[----:B------:R-:W4:Y:S01]  /*5850*/  LDG.E R30, desc[UR10][R22.64] ;  /* 0x0000000a161e7981 */ /* 0x000f22000c1e1900 */
[----:B------:R-:W-:-:S04]  /*5860*/  IADD3 R37, P0, PT, R41, R37, RZ ;  /* 0x0000002529257210 */ /* 0x000fc80007f1e0ff */
[----:B------:R-:W-:Y:S02]  /*5870*/  IADD3.X R38, PT, PT, RZ, R38, RZ, P0, !PT ;  /* 0x00000026ff267210 */ /* 0x000fe400007fe4ff */
[----:B0-----:R-:W-:-:S04]  /*5880*/  LEA R28, P0, R37, UR8, 0x2 ;  /* 0x00000008251c7c11 */ /* 0x001fc8000f8010ff */
[----:B------:R-:W-:Y:S01]  /*5890*/  LEA.HI.X R29, R37, UR9, R38, 0x2, P0 ;  /* 0x00000009251d7c11 */ /* 0x000fe200080f1426 */
[C---:B--2---:R-:W-:Y:S01]  /*58a0*/  FMUL R31, R39.reuse, R26 ;  /* 0x0000001a271f7220 */ /* 0x044fe20000400000 */
[----:B---3--:R-:W-:-:S03]  /*58b0*/  FMUL R39, R39, R24 ;  /* 0x0000001827277220 */ /* 0x008fc60000400000 */
[-C--:B----4-:R-:W-:Y:S01]  /*58c0*/  FFMA R31, R31, R12.reuse, R30 ;  /* 0x0000000c1f1f7223 */ /* 0x090fe2000000001e */
[----:B------:R-:W-:-:S04]  /*58d0*/  FMUL R39, R39, R12 ;  /* 0x0000000c27277220 */ /* 0x000fc80000400000 */
[----:B------:R2:W-:Y:S04]  /*58e0*/  STG.E desc[UR10][R22.64], R31 ;  /* 0x0000001f16007986 */ /* 0x0005e8000c10190a */
[----:B------:R2:W-:Y:S02]  /*58f0*/  REDG.E.ADD.F32.FTZ.RN.STRONG.GPU desc[UR10][R28.64], R39 ;  /* 0x000000271c0079a6 */ /* 0x0005e4000c12f30a */
.L_x_60:
[----:B------:R-:W-:Y:S05]  /*5900*/  BRA.U UP1, `(.L_x_65) ;  /* 0xffffffdd01b87547 */ /* 0x000fea000b83ffff */
.L_x_45:
[----:B-----5:R-:W3:Y:S08]  /*5910*/  LDC.64 R4, c[0x0][0x3c8] ;  /* 0x0000f200ff047b82 */ /* 0x020ef00000000a00 */
[----:B------:R-:W4:Y:S01]  /*5920*/  LDC.64 R6, c[0x0][0x3d0] ;  /* 0x0000f400ff067b82 */ /* 0x000f220000000a00 */
[----:B---3--:R-:W-:-:S05]  /*5930*/  IMAD.WIDE R4, R2, 0x4, R4 ;  /* 0x0000000402047825 */ /* 0x008fca00078e0204 */
[----:B------:R-:W-:Y:S01]  /*5940*/  REDG.E.ADD.F32.FTZ.RN.STRONG.GPU desc[UR10][R4.64], R10 ;  /* 0x0000000a040079a6 */ /* 0x000fe2000c12f30a */
[----:B----4-:R-:W-:-:S05]  /*5950*/  IMAD.WIDE R2, R2, 0x4, R6 ;  /* 0x0000000402027825 */ /* 0x010fca00078e0206 */
[----:B------:R-:W-:Y:S01]  /*5960*/  REDG.E.ADD.F32.FTZ.RN.STRONG.GPU desc[UR10][R2.64], R11 ;  /* 0x0000000b020079a6 */ /* 0x000fe2000c12f30a */
[----:B------:R-:W-:Y:S05]  /*5970*/  EXIT ;  /* 0x000000000000794d */ /* 0x000fea0003800000 */
        .weak           $__internal_0_$__cuda_sm20_rcp_rn_f32_slowpath
        .type           $__internal_0_$__cuda_sm20_rcp_rn_f32_slowpath,@function
        .size           $__internal_0_$__cuda_sm20_rcp_rn_f32_slowpath,($__internal_1_$__cuda_sm3x_div_rn_noftz_f32_slowpath - $__internal_0_$__cuda_sm20_rcp_rn_f32_slowpath)
$__internal_0_$__cuda_sm20_rcp_rn_f32_slowpath:
[----:B------:R-:W-:Y:S01]  /*5980*/  SHF.L.U32 R10, R11, 0x1, RZ ;  /* 0x000000010b0a7819 */ /* 0x000fe200000006ff */
[----:B------:R-:W-:Y:S03]  /*5990*/  BSSY.RECONVERGENT B1, `(.L_x_66) ;  /* 0x0000030000017945 */ /* 0x000fe60003800200 */
[----:B------:R-:W-:-:S04]  /*59a0*/  SHF.R.U32.HI R26, RZ, 0x18, R10 ;  /* 0x00000018ff1a7819 */ /* 0x000fc8000001160a */
[----:B------:R-:W-:-:S13]  /*59b0*/  ISETP.NE.U32.AND P0, PT, R26, RZ, PT ;  /* 0x000000ff1a00720c */ /* 0x000fda0003f05070 */
[----:B------:R-:W-:Y:S05]  /*59c0*/  @P0 BRA `(.L_x_67) ;  /* 0x0000000000280947 */ /* 0x000fea0003800000 */
[----:B------:R-:W-:-:S04]  /*59d0*/  SHF.L.U32 R10, R11, 0x1, RZ ;  /* 0x000000010b0a7819 */ /* 0x000fc800000006ff */
[----:B------:R-:W-:-:S13]  /*59e0*/  ISETP.NE.AND P0, PT, R10, RZ, PT ;  /* 0x000000ff0a00720c */ /* 0x000fda0003f05270 */
[----:B------:R-:W-:Y:S01]  /*59f0*/  @P0 FFMA R23, R11, 1.84467440737095516160e+19, RZ ;  /* 0x5f8000000b170823 */ /* 0x000fe200000000ff */
[----:B------:R-:W-:Y:S08]  /*5a00*/  @!P0 MUFU.RCP R22, R11 ;  /* 0x0000000b00168308 */ /* 0x000ff00000001000 */
[----:B------:R-:W0:Y:S02]  /*5a10*/  @P0 MUFU.RCP R10, R23 ;  /* 0x00000017000a0308 */ /* 0x000e240000001000 */
[----:B0-----:R-:W-:-:S04]  /*5a20*/  @P0 FFMA R24, R23, R10, -1 ;  /* 0xbf80000017180423 */ /* 0x001fc8000000000a */
[----:B------:R-:W-:-:S04]  /*5a30*/  @P0 FADD.FTZ R25, -R24, -RZ ;  /* 0x800000ff18190221 */ /* 0x000fc80000010100 */
[----:B------:R-:W-:-:S04]  /*5a40*/  @P0 FFMA R10, R10, R25, R10 ;  /* 0x000000190a0a0223 */ /* 0x000fc8000000000a */
[----:B------:R-:W-:Y:S01]  /*5a50*/  @P0 FFMA R22, R10, 1.84467440737095516160e+19, RZ ;  /* 0x5f8000000a160823 */ /* 0x000fe200000000ff */
[----:B------:R-:W-:Y:S06]  /*5a60*/  BRA `(.L_x_68) ;  /* 0x0000000000887947 */ /* 0x000fec0003800000 */
.L_x_67:
[----:B------:R-:W-:-:S04]  /*5a70*/  IADD3 R28, PT, PT, R26, -0xfd, RZ ;  /* 0xffffff031a1c7810 */ /* 0x000fc80007ffe0ff */
[----:B------:R-:W-:-:S13]  /*5a80*/  ISETP.GT.U32.AND P0, PT, R28, 0x1, PT ;  /* 0x000000011c00780c */ /* 0x000fda0003f04070 */
[----:B------:R-:W-:Y:S05]  /*5a90*/  @P0 BRA `(.L_x_69) ;  /* 0x0000000000780947 */ /* 0x000fea0003800000 */
[----:B------:R-:W-:Y:S01]  /*5aa0*/  LOP3.LUT R10, R11, 0x7fffff, RZ, 0xc0, !PT ;  /* 0x007fffff0b0a7812 */ /* 0x000fe200078ec0ff */
[----:B------:R-:W-:-:S03]  /*5ab0*/  HFMA2 R25, -RZ, RZ, 0, 1.78813934326171875e-07 ;  /* 0x00000003ff197431 */ /* 0x000fc600000001ff */
[----:B------:R-:W-:-:S04]  /*5ac0*/  LOP3.LUT R10, R10, 0x3f800000, RZ, 0xfc, !PT ;  /* 0x3f8000000a0a7812 */ /* 0x000fc800078efcff */
[----:B------:R-:W0:Y:S01]  /*5ad0*/  MUFU.RCP R23, R10 ;  /* 0x0000000a00177308 */ /* 0x000e220000001000 */
[----:B------:R-:W-:Y:S01]  /*5ae0*/  SHF.L.U32 R25, R25, R28, RZ ;  /* 0x0000001c19197219 */ /* 0x000fe200000006ff */
[----:B0-----:R-:W-:-:S04]  /*5af0*/  FFMA R22, R10, R23, -1 ;  /* 0xbf8000000a167423 */ /* 0x001fc80000000017 */
[----:B------:R-:W-:-:S04]  /*5b00*/  FADD.FTZ R22, -R22, -RZ ;  /* 0x800000ff16167221 */ /* 0x000fc80000010100 */
[CCC-:B------:R-:W-:Y:S01]  /*5b10*/  FFMA.RM R24, R23.reuse, R22.reuse, R23.reuse ;  /* 0x0000001617187223 */ /* 0x1c0fe20000004017 */
[----:B------:R-:W-:-:S04]  /*5b20*/  FFMA.RP R23, R23, R22, R23 ;  /* 0x0000001617177223 */ /* 0x000fc80000008017 */
[C---:B------:R-:W-:Y:S02]  /*5b30*/  LOP3.LUT R22, R24.reuse, 0x7fffff, RZ, 0xc0, !PT ;  /* 0x007fffff18167812 */ /* 0x040fe400078ec0ff */
[----:B------:R-:W-:Y:S02]  /*5b40*/  FSETP.NEU.FTZ.AND P0, PT, R24, R23, PT ;  /* 0x000000171800720b */ /* 0x000fe40003f1d000 */
[----:B------:R-:W-:Y:S02]  /*5b50*/  LOP3.LUT R22, R22, 0x800000, RZ, 0xfc, !PT ;  /* 0x0080000016167812 */ /* 0x000fe400078efcff */
[----:B------:R-:W-:Y:S02]  /*5b60*/  SEL R23, RZ, 0xffffffff, !P0 ;  /* 0xffffffffff177807 */ /* 0x000fe40004000000 */
[----:B------:R-:W-:Y:S02]  /*5b70*/  LOP3.LUT R25, R25, R22, RZ, 0xc0, !PT ;  /* 0x0000001619197212 */ /* 0x000fe400078ec0ff */
[----:B------:R-:W-:-:S02]  /*5b80*/  IADD3 R23, PT, PT, -R23, RZ, RZ ;  /* 0x000000ff17177210 */ /* 0x000fc40007ffe1ff */
[-C--:B------:R-:W-:Y:S02]  /*5b90*/  SHF.R.U32.HI R25, RZ, R28.reuse, R25 ;  /* 0x0000001cff197219 */ /* 0x080fe40000011619 */
[----:B------:R-:W-:Y:S02]  /*5ba0*/  LOP3.LUT P1, RZ, R23, R28, R22, 0xf8, !PT ;  /* 0x0000001c17ff7212 */ /* 0x000fe4000782f816 */
[C---:B------:R-:W-:Y:S02]  /*5bb0*/  LOP3.LUT P0, RZ, R25.reuse, 0x1, RZ, 0xc0, !PT ;  /* 0x0000000119ff7812 */ /* 0x040fe4000780c0ff */
[----:B------:R-:W-:Y:S02]  /*5bc0*/  LOP3.LUT P2, RZ, R25, 0x2, RZ, 0xc0, !PT ;  /* 0x0000000219ff7812 */ /* 0x000fe4000784c0ff */
[----:B------:R-:W-:Y:S02]  /*5bd0*/  IADD3 R23, PT, PT, R26, -0xfc, RZ ;  /* 0xffffff041a177810 */ /* 0x000fe40007ffe0ff */
[----:B------:R-:W-:-:S02]  /*5be0*/  PLOP3.LUT P0, PT, P0, P1, P2, 0xe0, 0x0 ;  /* 0x000000000000781c */ /* 0x000fc40000703c20 */
[----:B------:R-:W-:Y:S02]  /*5bf0*/  LOP3.LUT P1, RZ, R11, 0x7fffff, RZ, 0xc0, !PT ;  /* 0x007fffff0bff7812 */ /* 0x000fe4000782c0ff */
[----:B------:R-:W-:Y:S02]  /*5c00*/  SEL R10, RZ, 0x1, !P0 ;  /* 0x00000001ff0a7807 */ /* 0x000fe40004000000 */
[----:B------:R-:W-:Y:S02]  /*5c10*/  SHF.R.U32.HI R22, RZ, R23, R22 ;  /* 0x00000017ff167219 */ /* 0x000fe40000011616 */
[----:B------:R-:W-:-:S04]  /*5c20*/  IADD3 R10, PT, PT, -R10, RZ, RZ ;  /* 0x000000ff0a0a7210 */ /* 0x000fc80007ffe1ff */
[----:B------:R-:W-:-:S13]  /*5c30*/  ISETP.GE.AND P0, PT, R10, RZ, PT ;  /* 0x000000ff0a00720c */ /* 0x000fda0003f06270 */
[----:B------:R-:W-:-:S04]  /*5c40*/  @!P0 IADD3 R22, PT, PT, R22, 0x1, RZ ;  /* 0x0000000116168810 */ /* 0x000fc80007ffe0ff */
[----:B------:R-:W-:-:S04]  /*5c50*/  @!P1 SHF.L.U32 R22, R22, 0x1, RZ ;  /* 0x0000000116169819 */ /* 0x000fc800000006ff */
[----:B------:R-:W-:Y:S01]  /*5c60*/  LOP3.LUT R22, R22, 0x80000000, R11, 0xf8, !PT ;  /* 0x8000000016167812 */ /* 0x000fe200078ef80b */
[----:B------:R-:W-:Y:S06]  /*5c70*/  BRA `(.L_x_68) ;  /* 0x0000000000047947 */ /* 0x000fec0003800000 */
.L_x_69:
[----:B------:R0:W1:Y:S02]  /*5c80*/  MUFU.RCP R22, R11 ;  /* 0x0000000b00167308 */ /* 0x0000640000001000 */
.L_x_68:
[----:B------:R-:W-:Y:S05]  /*5c90*/  BSYNC.RECONVERGENT B1 ;  /* 0x0000000000017941 */ /* 0x000fea0003800200 */
.L_x_66:
[----:B0-----:R-:W-:Y:S01]  /*5ca0*/  HFMA2 R11, -RZ, RZ, 0, 0 ;  /* 0x00000000ff0b7431 */ /* 0x001fe200000001ff */
[----:B------:R-:W-:-:S04]  /*5cb0*/  MOV R10, R12 ;  /* 0x0000000c000a7202 */ /* 0x000fc80000000f00 */
[----:B-1----:R-:W-:Y:S05]  /*5cc0*/  RET.REL.NODEC R10 `(_ZN10fuzzformer7kernels31fuzzy_attention_backward_kernelEPKfS2_S2_S2_S2_S2_PfS3_S3_S3_S3_iiii) ;  /* 0xffffffa00acc7950 */ /* 0x002fea0003c3ffff */
        .weak           $__internal_1_$__cuda_sm3x_div_rn_noftz_f32_slowpath
        .type           $__internal_1_$__cuda_sm3x_div_rn_noftz_f32_slowpath,@function
        .size           $__internal_1_$__cuda_sm3x_div_rn_noftz_f32_slowpath,(.L_x_123 - $__internal_1_$__cuda_sm3x_div_rn_noftz_f32_slowpath)
$__internal_1_$__cuda_sm3x_div_rn_noftz_f32_slowpath:
[----:B------:R-:W-:Y:S01]  /*5cd0*/  SHF.R.U32.HI R27, RZ, 0x17, R25 ;  /* 0x00000017ff1b7819 */ /* 0x000fe20000011619 */
[----:B------:R-:W-:Y:S01]  /*5ce0*/  BSSY.RECONVERGENT B1, `(.L_x_70) ;  /* 0x0000062000017945 */ /* 0x000fe20003800200 */
[----:B------:R-:W-:Y:S02]  /*5cf0*/  SHF.R.U32.HI R30, RZ, 0x17, R28 ;  /* 0x00000017ff1e7819 */ /* 0x000fe4000001161c */
[----:B------:R-:W-:Y:S02]  /*5d00*/  LOP3.LUT R27, R27, 0xff, RZ, 0xc0, !PT ;  /* 0x000000ff1b1b7812 */ /* 0x000fe400078ec0ff */
[----:B------:R-:W-:Y:S02]  /*5d10*/  LOP3.LUT R30, R30, 0xff, RZ, 0xc0, !PT ;  /* 0x000000ff1e1e7812 */ /* 0x000fe400078ec0ff */
[----:B------:R-:W-:Y:S02]  /*5d20*/  IADD3 R31, PT, PT, R27, -0x1, RZ ;  /* 0xffffffff1b1f7810 */ /* 0x000fe40007ffe0ff */
[----:B------:R-:W-:-:S02]  /*5d30*/  IADD3 R24, PT, PT, R30, -0x1, RZ ;  /* 0xffffffff1e187810 */ /* 0x000fc40007ffe0ff */
[----:B------:R-:W-:-:S04]  /*5d40*/  ISETP.GT.U32.AND P0, PT, R31, 0xfd, PT ;  /* 0x000000fd1f00780c */ /* 0x000fc80003f04070 */
[----:B------:R-:W-:-:S13]  /*5d50*/  ISETP.GT.U32.OR P0, PT, R24, 0xfd, P0 ;  /* 0x000000fd1800780c */ /* 0x000fda0000704470 */
[----:B------:R-:W-:Y:S01]  /*5d60*/  @!P0 MOV R29, RZ ;  /* 0x000000ff001d8202 */ /* 0x000fe20000000f00 */
[----:B------:R-:W-:Y:S06]  /*5d70*/  @!P0 BRA `(.L_x_71) ;  /* 0x00000000005c8947 */ /* 0x000fec0003800000 */
[----:B------:R-:W-:Y:S02]  /*5d80*/  FSETP.GTU.FTZ.AND P0, PT, |R28|, +INF , PT ;  /* 0x7f8000001c00780b */ /* 0x000fe40003f1c200 */
[----:B------:R-:W-:-:S04]  /*5d90*/  FSETP.GTU.FTZ.AND P1, PT, |R25|, +INF , PT ;  /* 0x7f8000001900780b */ /* 0x000fc80003f3c200 */
[----:B------:R-:W-:-:S13]  /*5da0*/  PLOP3.LUT P0, PT, P0, P1, PT, 0xf8, 0x8f ;  /* 0x00000000008f781c */ /* 0x000fda0000703f70 */
[----:B------:R-:W-:Y:S05]  /*5db0*/  @P0 BRA `(.L_x_72) ;  /* 0x00000004004c0947 */ /* 0x000fea0003800000 */
[----:B------:R-:W-:-:S13]  /*5dc0*/  LOP3.LUT P0, RZ, R25, 0x7fffffff, R28, 0xc8, !PT ;  /* 0x7fffffff19ff7812 */ /* 0x000fda000780c81c */
[----:B------:R-:W-:Y:S05]  /*5dd0*/  @!P0 BRA `(.L_x_73) ;  /* 0x00000004003c8947 */ /* 0x000fea0003800000 */
[C---:B------:R-:W-:Y:S02]  /*5de0*/  FSETP.NEU.FTZ.AND P1, PT, |R28|.reuse, +INF , PT ;  /* 0x7f8000001c00780b */ /* 0x040fe40003f3d200 */
[----:B------:R-:W-:Y:S02]  /*5df0*/  FSETP.NEU.FTZ.AND P2, PT, |R25|, +INF , PT ;  /* 0x7f8000001900780b */ /* 0x000fe40003f5d200 */
[----:B------:R-:W-:-:S11]  /*5e00*/  FSETP.NEU.FTZ.AND P0, PT, |R28|, +INF , PT ;  /* 0x7f8000001c00780b */ /* 0x000fd60003f1d200 */
[----:B------:R-:W-:Y:S05]  /*5e10*/  @!P2 BRA !P1, `(.L_x_73) ;  /* 0x00000004002ca947 */ /* 0x000fea0004800000 */
[----:B------:R-:W-:-:S04]  /*5e20*/  LOP3.LUT P1, RZ, R28, 0x7fffffff, RZ, 0xc0, !PT ;  /* 0x7fffffff1cff7812 */ /* 0x000fc8000782c0ff */
[----:B------:R-:W-:-:S13]  /*5e30*/  PLOP3.LUT P1, PT, P2, P1, PT, 0x2f, 0xf2 ;  /* 0x0000000000f2781c */ /* 0x000fda0001722577 */
[----:B------:R-:W-:Y:S05]  /*5e40*/  @P1 BRA `(.L_x_74) ;  /* 0x0000000400181947 */ /* 0x000fea0003800000 */
[----:B------:R-:W-:-:S04]  /*5e50*/  LOP3.LUT P1, RZ, R25, 0x7fffffff, RZ, 0xc0, !PT ;  /* 0x7fffffff19ff7812 */ /* 0x000fc8000782c0ff */
[----:B------:R-:W-:-:S13]  /*5e60*/  PLOP3.LUT P0, PT, P0, P1, PT, 0x2f, 0xf2 ;  /* 0x0000000000f2781c */ /* 0x000fda0000702577 */
[----:B------:R-:W-:Y:S05]  /*5e70*/  @P0 BRA `(.L_x_75) ;  /* 0x0000000400000947 */ /* 0x000fea0003800000 */
[----:B------:R-:W-:Y:S02]  /*5e80*/  ISETP.GE.AND P0, PT, R24, RZ, PT ;  /* 0x000000ff1800720c */ /* 0x000fe40003f06270 */
[----:B------:R-:W-:-:S11]  /*5e90*/  ISETP.GE.AND P1, PT, R31, RZ, PT ;  /* 0x000000ff1f00720c */ /* 0x000fd60003f26270 */
[----:B------:R-:W-:Y:S01]  /*5ea0*/  @P0 MOV R29, RZ ;  /* 0x000000ff001d0202 */ /* 0x000fe20000000f00 */
[----:B------:R-:W-:Y:S01]  /*5eb0*/  @!P0 FFMA R28, R28, 1.84467440737095516160e+19, RZ ;  /* 0x5f8000001c1c8823 */ /* 0x000fe200000000ff */
[----:B------:R-:W-:Y:S01]  /*5ec0*/  @!P0 MOV R29, 0xffffffc0 ;  /* 0xffffffc0001d8802 */ /* 0x000fe20000000f00 */
[----:B------:R-:W-:-:S03]  /*5ed0*/  @!P1 FFMA R25, R25, 1.84467440737095516160e+19, RZ ;  /* 0x5f80000019199823 */ /* 0x000fc600000000ff */
[----:B------:R-:W-:-:S07]  /*5ee0*/  @!P1 IADD3 R29, PT, PT, R29, 0x40, RZ ;  /* 0x000000401d1d9810 */ /* 0x000fce0007ffe0ff */
.L_x_71:
[----:B------:R-:W-:Y:S01]  /*5ef0*/  LEA R24, R27, 0xc0800000, 0x17 ;  /* 0xc08000001b187811 */ /* 0x000fe200078eb8ff */
[----:B------:R-:W-:Y:S01]  /*5f00*/  BSSY.RECONVERGENT B2, `(.L_x_76) ;  /* 0x0000036000027945 */ /* 0x000fe20003800200 */
[----:B------:R-:W-:Y:S02]  /*5f10*/  IADD3 R30, PT, PT, R30, -0x7f, RZ ;  /* 0xffffff811e1e7810 */ /* 0x000fe40007ffe0ff */
[----:B------:R-:W-:-:S03]  /*5f20*/  IADD3 R39, PT, PT, -R24, R25, RZ ;  /* 0x0000001918277210 */ /* 0x000fc60007ffe1ff */
[C---:B------:R-:W-:Y:S01]  /*5f30*/  IMAD R24, R30.reuse, -0x800000, R28 ;  /* 0xff8000001e187824 */ /* 0x040fe200078e021c */
[----:B------:R-:W0:Y:S01]  /*5f40*/  MUFU.RCP R40, R39 ;  /* 0x0000002700287308 */ /* 0x000e220000001000 */
[----:B------:R-:W-:Y:S01]  /*5f50*/  FADD.FTZ R31, -R39, -RZ ;  /* 0x800000ff271f7221 */ /* 0x000fe20000010100 */
[----:B------:R-:W-:-:S04]  /*5f60*/  IADD3 R30, PT, PT, R30, 0x7f, -R27 ;  /* 0x0000007f1e1e7810 */ /* 0x000fc80007ffe81b */
[----:B------:R-:W-:Y:S01]  /*5f70*/  IADD3 R29, PT, PT, R30, R29, RZ ;  /* 0x0000001d1e1d7210 */ /* 0x000fe20007ffe0ff */
[----:B0-----:R-:W-:-:S04]  /*5f80*/  FFMA R25, R40, R31, 1 ;  /* 0x3f80000028197423 */ /* 0x001fc8000000001f */
[----:B------:R-:W-:-:S04]  /*5f90*/  FFMA R28, R40, R25, R40 ;  /* 0x00000019281c7223 */ /* 0x000fc80000000028 */
[----:B------:R-:W-:-:S04]  /*5fa0*/  FFMA R25, R24, R28, RZ ;  /* 0x0000001c18197223 */ /* 0x000fc800000000ff */
[----:B------:R-:W-:-:S04]  /*5fb0*/  FFMA R40, R31, R25, R24 ;  /* 0x000000191f287223 */ /* 0x000fc80000000018 */
[----:B------:R-:W-:-:S04]  /*5fc0*/  FFMA R25, R28, R40, R25 ;  /* 0x000000281c197223 */ /* 0x000fc80000000019 */
[----:B------:R-:W-:-:S04]  /*5fd0*/  FFMA R40, R31, R25, R24 ;  /* 0x000000191f287223 */ /* 0x000fc80000000018 */
[----:B------:R-:W-:-:S05]  /*5fe0*/  FFMA R24, R28, R40, R25 ;  /* 0x000000281c187223 */ /* 0x000fca0000000019 */
[----:B------:R-:W-:-:S04]  /*5ff0*/  SHF.R.U32.HI R27, RZ, 0x17, R24 ;  /* 0x00000017ff1b7819 */ /* 0x000fc80000011618 */
[----:B------:R-:W-:-:S04]  /*6000*/  LOP3.LUT R30, R27, 0xff, RZ, 0xc0, !PT ;  /* 0x000000ff1b1e7812 */ /* 0x000fc800078ec0ff */
[----:B------:R-:W-:-:S04]  /*6010*/  IADD3 R27, PT, PT, R30, R29, RZ ;  /* 0x0000001d1e1b7210 */ /* 0x000fc80007ffe0ff */
[----:B------:R-:W-:-:S04]  /*6020*/  IADD3 R30, PT, PT, R27, -0x1, RZ ;  /* 0xffffffff1b1e7810 */ /* 0x000fc80007ffe0ff */
[----:B------:R-:W-:-:S13]  /*6030*/  ISETP.GE.U32.AND P0, PT, R30, 0xfe, PT ;  /* 0x000000fe1e00780c */ /* 0x000fda0003f06070 */
[----:B------:R-:W-:Y:S05]  /*6040*/  @!P0 BRA `(.L_x_77) ;  /* 0x0000000000808947 */ /* 0x000fea0003800000 */
[----:B------:R-:W-:-:S13]  /*6050*/  ISETP.GT.AND P0, PT, R27, 0xfe, PT ;  /* 0x000000fe1b00780c */ /* 0x000fda0003f04270 */
[----:B------:R-:W-:Y:S05]  /*6060*/  @P0 BRA `(.L_x_78) ;  /* 0x00000000006c0947 */ /* 0x000fea0003800000 */
[----:B------:R-:W-:-:S13]  /*6070*/  ISETP.GE.AND P0, PT, R27, 0x1, PT ;  /* 0x000000011b00780c */ /* 0x000fda0003f06270 */
[----:B------:R-:W-:Y:S05]  /*6080*/  @P0 BRA `(.L_x_79) ;  /* 0x0000000000740947 */ /* 0x000fea0003800000 */
[----:B------:R-:W-:Y:S02]  /*6090*/  ISETP.GE.AND P0, PT, R27, -0x18, PT ;  /* 0xffffffe81b00780c */ /* 0x000fe40003f06270 */
[----:B------:R-:W-:-:S11]  /*60a0*/  LOP3.LUT R24, R24, 0x80000000, RZ, 0xc0, !PT ;  /* 0x8000000018187812 */ /* 0x000fd600078ec0ff */
[----:B------:R-:W-:Y:S05]  /*60b0*/  @!P0 BRA `(.L_x_79) ;  /* 0x0000000000688947 */ /* 0x000fea0003800000 */
[CCC-:B------:R-:W-:Y:S01]  /*60c0*/  FFMA.RZ R30, R28.reuse, R40.reuse, R25.reuse ;  /* 0x000000281c1e7223 */ /* 0x1c0fe2000000c019 */
[CCC-:B------:R-:W-:Y:S01]  /*60d0*/  FFMA.RP R29, R28.reuse, R40.reuse, R25.reuse ;  /* 0x000000281c1d7223 */ /* 0x1c0fe20000008019 */
[----:B------:R-:W-:Y:S01]  /*60e0*/  FFMA.RM R28, R28, R40, R25 ;  /* 0x000000281c1c7223 */ /* 0x000fe20000004019 */
[C---:B------:R-:W-:Y:S02]  /*60f0*/  IADD3 R25, PT, PT, R27.reuse, 0x20, RZ ;  /* 0x000000201b197810 */ /* 0x040fe40007ffe0ff */
[----:B------:R-:W-:Y:S02]  /*6100*/  LOP3.LUT R30, R30, 0x7fffff, RZ, 0xc0, !PT ;  /* 0x007fffff1e1e7812 */ /* 0x000fe400078ec0ff */
[C---:B------:R-:W-:Y:S02]  /*6110*/  ISETP.NE.AND P2, PT, R27.reuse, RZ, PT ;  /* 0x000000ff1b00720c */ /* 0x040fe40003f45270 */
[----:B------:R-:W-:Y:S02]  /*6120*/  LOP3.LUT R30, R30, 0x800000, RZ, 0xfc, !PT ;  /* 0x008000001e1e7812 */ /* 0x000fe400078efcff */
[----:B------:R-:W-:-:S02]  /*6130*/  ISETP.NE.AND P1, PT, R27, RZ, PT ;  /* 0x000000ff1b00720c */ /* 0x000fc40003f25270 */
[----:B------:R-:W-:Y:S02]  /*6140*/  IADD3 R27, PT, PT, -R27, RZ, RZ ;  /* 0x000000ff1b1b7210 */ /* 0x000fe40007ffe1ff */
[----:B------:R-:W-:Y:S02]  /*6150*/  SHF.L.U32 R25, R30, R25, RZ ;  /* 0x000000191e197219 */ /* 0x000fe400000006ff */
[----:B------:R-:W-:Y:S02]  /*6160*/  FSETP.NEU.FTZ.AND P0, PT, R29, R28, PT ;  /* 0x0000001c1d00720b */ /* 0x000fe40003f1d000 */
[----:B------:R-:W-:Y:S02]  /*6170*/  SEL R27, R27, RZ, P2 ;  /* 0x000000ff1b1b7207 */ /* 0x000fe40001000000 */
[----:B------:R-:W-:Y:S02]  /*6180*/  ISETP.NE.AND P1, PT, R25, RZ, P1 ;  /* 0x000000ff1900720c */ /* 0x000fe40000f25270 */
[----:B------:R-:W-:-:S02]  /*6190*/  SHF.R.U32.HI R27, RZ, R27, R30 ;  /* 0x0000001bff1b7219 */ /* 0x000fc4000001161e */
[----:B------:R-:W-:Y:S02]  /*61a0*/  PLOP3.LUT P0, PT, P0, P1, PT, 0xf8, 0x8f ;  /* 0x00000000008f781c */ /* 0x000fe40000703f70 */
[----:B------:R-:W-:Y:S02]  /*61b0*/  SHF.R.U32.HI R28, RZ, 0x1, R27 ;  /* 0x00000001ff1c7819 */ /* 0x000fe4000001161b */
[----:B------:R-:W-:-:S04]  /*61c0*/  SEL R25, RZ, 0x1, !P0 ;  /* 0x00000001ff197807 */ /* 0x000fc80004000000 */
[----:B------:R-:W-:-:S04]  /*61d0*/  LOP3.LUT R30, R25, 0x1, R28, 0xf8, !PT ;  /* 0x00000001191e7812 */ /* 0x000fc800078ef81c */
[----:B------:R-:W-:-:S04]  /*61e0*/  LOP3.LUT R27, R30, R27, RZ, 0xc0, !PT ;  /* 0x0000001b1e1b7212 */ /* 0x000fc800078ec0ff */
[----:B------:R-:W-:-:S04]  /*61f0*/  IADD3 R27, PT, PT, R28, R27, RZ ;  /* 0x0000001b1c1b7210 */ /* 0x000fc80007ffe0ff */
[----:B------:R-:W-:Y:S01]  /*6200*/  LOP3.LUT R24, R27, R24, RZ, 0xfc, !PT ;  /* 0x000000181b187212 */ /* 0x000fe200078efcff */
[----:B------:R-:W-:Y:S06]  /*6210*/  BRA `(.L_x_79) ;  /* 0x0000000000107947 */ /* 0x000fec0003800000 */
.L_x_78:
[----:B------:R-:W-:-:S04]  /*6220*/  LOP3.LUT R24, R24, 0x80000000, RZ, 0xc0, !PT ;  /* 0x8000000018187812 */ /* 0x000fc800078ec0ff */
[----:B------:R-:W-:Y:S01]  /*6230*/  LOP3.LUT R24, R24, 0x7f800000, RZ, 0xfc, !PT ;  /* 0x7f80000018187812 */ /* 0x000fe200078efcff */
[----:B------:R-:W-:Y:S06]  /*6240*/  BRA `(.L_x_79) ;  /* 0x0000000000047947 */ /* 0x000fec0003800000 */
.L_x_77:
[----:B------:R-:W-:-:S07]  /*6250*/  LEA R24, R29, R24, 0x17 ;  /* 0x000000181d187211 */ /* 0x000fce00078eb8ff */
.L_x_79:
[----:B------:R-:W-:Y:S05]  /*6260*/  BSYNC.RECONVERGENT B2 ;  /* 0x0000000000027941 */ /* 0x000fea0003800200 */
.L_x_76:
[----:B------:R-:W-:Y:S05]  /*6270*/  BRA `(.L_x_80) ;  /* 0x0000000000207947 */ /* 0x000fea0003800000 */
.L_x_75:
[----:B------:R-:W-:-:S04]  /*6280*/  LOP3.LUT R24, R25, 0x80000000, R28, 0x48, !PT ;  /* 0x8000000019187812 */ /* 0x000fc800078e481c */
[----:B------:R-:W-:Y:S01]  /*6290*/  LOP3.LUT R24, R24, 0x7f800000, RZ, 0xfc, !PT ;  /* 0x7f80000018187812 */ /* 0x000fe200078efcff */
[----:B------:R-:W-:Y:S06]  /*62a0*/  BRA `(.L_x_80) ;  /* 0x0000000000147947 */ /* 0x000fec0003800000 */
.L_x_74:
[----:B------:R-:W-:Y:S01]  /*62b0*/  LOP3.LUT R24, R25, 0x80000000, R28, 0x48, !PT ;  /* 0x8000000019187812 */ /* 0x000fe200078e481c */
[----:B------:R-:W-:Y:S06]  /*62c0*/  BRA `(.L_x_80) ;  /* 0x00000000000c7947 */ /* 0x000fec0003800000 */
.L_x_73:
[----:B------:R-:W0:Y:S01]  /*62d0*/  MUFU.RSQ R24, -QNAN ;  /* 0xffc0000000187908 */ /* 0x000e220000001400 */
[----:B------:R-:W-:Y:S05]  /*62e0*/  BRA `(.L_x_80) ;  /* 0x0000000000047947 */ /* 0x000fea0003800000 */
.L_x_72:
[----:B------:R-:W-:-:S07]  /*62f0*/  FADD.FTZ R24, R28, R25 ;  /* 0x000000191c187221 */ /* 0x000fce0000010000 */
.L_x_80:
[----:B------:R-:W-:Y:S05]  /*6300*/  BSYNC.RECONVERGENT B1 ;  /* 0x0000000000017941 */ /* 0x000fea0003800200 */
.L_x_70:
[----:B------:R-:W-:Y:S01]  /*6310*/  HFMA2 R25, -RZ, RZ, 0, 0 ;  /* 0x00000000ff197431 */ /* 0x000fe200000001ff */
[----:B0-----:R-:W-:Y:S02]  /*6320*/  MOV R29, R24 ;  /* 0x00000018001d7202 */ /* 0x001fe40000000f00 */
[----:B------:R-:W-:-:S04]  /*6330*/  MOV R24, R26 ;  /* 0x0000001a00187202 */ /* 0x000fc80000000f00 */
[----:B------:R-:W-:Y:S05]  /*6340*/  RET.REL.NODEC R24 `(_ZN10fuzzformer7kernels31fuzzy_attention_backward_kernelEPKfS2_S2_S2_S2_S2_PfS3_S3_S3_S3_iiii) ;  /* 0xffffff9c182c7950 */ /* 0x000fea0003c3ffff */
.L_x_81:
[----:B------:R-:W-:-:S00]  /*6350*/  BRA `(.L_x_81) ;  /* 0xfffffffc00fc7947 */ /* 0x000fc0000383ffff */
[----:B------:R-:W-:-:S00]  /*6360*/  NOP ;  /* 0x0000000000007918 */ /* 0x000fc00000000000 */
        /* <DEDUP_REMOVED lines=9> */
.L_x_123:


//--------------------- .text._ZN10fuzzformer7kernels30fuzzy_attention_forward_kernelEPKfS2_S2_S2_S2_Pfiiii --------------------------
	.section	.text._ZN10fuzzformer7kernels30fuzzy_attention_forward_kernelEPKfS2_S2_S2_S2_Pfiiii,"ax",@progbits
	.align	128
        .global         _ZN10fuzzformer7kernels30fuzzy_attention_forward_kernelEPKfS2_S2_S2_S2_Pfiiii
        .type           _ZN10fuzzformer7kernels30fuzzy_attention_forward_kernelEPKfS2_S2_S2_S2_Pfiiii,@function
        .size           _ZN10fuzzformer7kernels30fuzzy_attention_forward_kernelEPKfS2_S2_S2_S2_Pfiiii,(.L_x_124 - _ZN10fuzzformer7kernels30fuzzy_attention_forward_kernelEPKfS2_S2_S2_S2_Pfiiii)
        .other          _ZN10fuzzformer7kernels30fuzzy_attention_forward_kernelEPKfS2_S2_S2_S2_Pfiiii,@"STO_CUDA_ENTRY STV_DEFAULT"
_ZN10fuzzformer7kernels30fuzzy_attention_forward_kernelEPKfS2_S2_S2_S2_Pfiiii:
.text._ZN10fuzzformer7kernels30fuzzy_attention_forward_kernelEPKfS2_S2_S2_S2_Pfiiii:
[----:B------:R-:W-:Y:S01]  /*0000*/  LDC R1, c[0x0][0x37c] ;  /* 0x0000df00ff017b82 */ /* 0x000fe20000000800 */
[----:B------:R-:W0:Y:S07]  /*0010*/  S2R R7, SR_TID.X ;  /* 0x0000000000077919 */ /* 0x000e2e0000002100 */
[----:B------:R-:W1:Y:S08]  /*0020*/  LDC.64 R4, c[0x0][0x3b0] ;  /* 0x0000ec00ff047b82 */ /* 0x000e700000000a00 */
[----:B------:R-:W0:Y:S08]  /*0030*/  S2UR UR4, SR_CTAID.X ;  /* 0x00000000000479c3 */ /* 0x000e300000002500 */
[----:B------:R-:W0:Y:S08]  /*0040*/  LDC R14, c[0x0][0x360] ;  /* 0x0000d800ff0e7b82 */ /* 0x000e300000000800 */
[----:B------:R-:W2:Y:S01]  /*0050*/  LDC R3, c[0x0][0x3b8] ;  /* 0x0000ee00ff037b82 */ /* 0x000ea20000000800 */
[----:B-1----:R-:W-:-:S02]  /*0060*/  IMAD R4, R5, R4, RZ ;  /* 0x0000000405047224 */ /* 0x002fc400078e02ff */
[----:B0-----:R-:W-:Y:S02]  /*0070*/  IMAD R14, R14, UR4, R7 ;  /* 0x000000040e0e7c24 */ /* 0x001fe4000f8e0207 */
[----:B--2---:R-:W-:-:S05]  /*0080*/  IMAD R7, R4, R3, RZ ;  /* 0x0000000304077224 */ /* 0x004fca00078e02ff */
[----:B------:R-:W-:-:S13]  /*0090*/  ISETP.GE.AND P0, PT, R14, R7, PT ;  /* 0x000000070e00720c */ /* 0x000fda0003f06270 */
[----:B------:R-:W-:Y:S05]  /*00a0*/  @P0 EXIT ;  /* 0x000000000000094d */ /* 0x000fea0003800000 */
[----:B------:R-:W-:Y:S01]  /*00b0*/  IABS R9, R3 ;  /* 0x0000000300097213 */ /* 0x000fe20000000000 */
[----:B------:R-:W0:Y:S01]  /*00c0*/  LDCU.64 UR8, c[0x0][0x358] ;  /* 0x00006b00ff0877ac */ /* 0x000e220008000a00 */
[----:B------:R-:W-:Y:S01]  /*00d0*/  IABS R4, R14 ;  /* 0x0000000e00047213 */ /* 0x000fe20000000000 */
[----:B------:R-:W1:Y:S01]  /*00e0*/  LDC.64 R16, c[0x0][0x380] ;  /* 0x0000e000ff107b82 */ /* 0x000e620000000a00 */
[----:B------:R-:W2:Y:S01]  /*00f0*/  I2F.RP R0, R9 ;  /* 0x0000000900007306 */ /* 0x000ea20000209400 */
[----:B------:R-:W3:Y:S06]  /*0100*/  LDCU UR4, c[0x0][0x3bc] ;  /* 0x00007780ff0477ac */ /* 0x000eec0008000800 */
[----:B------:R-:W4:Y:S01]  /*0110*/  LDC.64 R12, c[0x0][0x388] ;  /* 0x0000e200ff0c7b82 */ /* 0x000f220000000a00 */
[----:B--2---:R-:W2:Y:S02]  /*0120*/  MUFU.RCP R0, R0 ;  /* 0x0000000000007308 */ /* 0x004ea40000001000 */
[----:B--2---:R-:W-:-:S02]  /*0130*/  IADD3 R6, PT, PT, R0, 0xffffffe, RZ ;  /* 0x0ffffffe00067810 */ /* 0x004fc40007ffe0ff */
[----:B------:R-:W-:-:S04]  /*0140*/  IABS R0, R5 ;  /* 0x0000000500007213 */ /* 0x000fc80000000000 */
[----:B------:R2:W0:Y:S08]  /*0150*/  F2I.FTZ.U32.TRUNC.NTZ R7, R6 ;  /* 0x0000000600077305 */ /* 0x000430000021f000 */
[----:B------:R-:W3:Y:S01]  /*0160*/  I2F.RP R8, R0 ;  /* 0x0000000000087306 */ /* 0x000ee20000209400 */
[----:B--2---:R-:W-:Y:S01]  /*0170*/  HFMA2 R6, -RZ, RZ, 0, 0 ;  /* 0x00000000ff067431 */ /* 0x004fe200000001ff */
[----:B0-----:R-:W-:-:S05]  /*0180*/  IADD3 R2, PT, PT, RZ, -R7, RZ ;  /* 0x80000007ff027210 */ /* 0x001fca0007ffe0ff */
[----:B------:R-:W-:Y:S01]  /*0190*/  IMAD R11, R2, R9, RZ ;  /* 0x00000009020b7224 */ /* 0x000fe200078e02ff */
[----:B------:R-:W-:Y:S01]  /*01a0*/  MOV R2, R4 ;  /* 0x0000000400027202 */ /* 0x000fe20000000f00 */
[----:B---3--:R-:W0:Y:S02]  /*01b0*/  MUFU.RCP R8, R8 ;  /* 0x0000000800087308 */ /* 0x008e240000001000 */
[----:B------:R-:W-:-:S06]  /*01c0*/  IMAD.HI.U32 R7, R7, R11, R6 ;  /* 0x0000000b07077227 */ /* 0x000fcc00078e0006 */
[----:B------:R-:W-:-:S04]  /*01d0*/  IMAD.HI.U32 R4, R7, R2, RZ ;  /* 0x0000000207047227 */ /* 0x000fc800078e00ff */
[----:B------:R-:W-:-:S04]  /*01e0*/  IMAD.MOV R6, RZ, RZ, -R4 ;  /* 0x000000ffff067224 */ /* 0x000fc800078e0a04 */
[----:B------:R-:W-:Y:S01]  /*01f0*/  IMAD R2, R9, R6, R2 ;  /* 0x0000000609027224 */ /* 0x000fe200078e0202 */
[----:B0-----:R-:W-:-:S04]  /*0200*/  IADD3 R6, PT, PT, R8, 0xffffffe, RZ ;  /* 0x0ffffffe08067810 */ /* 0x001fc80007ffe0ff */
[----:B------:R-:W-:Y:S01]  /*0210*/  ISETP.GT.U32.AND P1, PT, R9, R2, PT ;  /* 0x000000020900720c */ /* 0x000fe20003f24070 */
[----:B------:R0:W2:Y:S02]  /*0220*/  F2I.FTZ.U32.TRUNC.NTZ R7, R6 ;  /* 0x0000000600077305 */ /* 0x0000a4000021f000 */
[----:B0-----:R-:W-:-:S10]  /*0230*/  MOV R6, RZ ;  /* 0x000000ff00067202 */ /* 0x001fd40000000f00 */
[-C--:B------:R-:W-:Y:S02]  /*0240*/  @!P1 IADD3 R2, PT, PT, R2, -R9.reuse, RZ ;  /* 0x8000000902029210 */ /* 0x080fe40007ffe0ff */
[----:B------:R-:W-:Y:S02]  /*0250*/  @!P1 IADD3 R4, PT, PT, R4, 0x1, RZ ;  /* 0x0000000104049810 */ /* 0x000fe40007ffe0ff */
[----:B------:R-:W-:Y:S01]  /*0260*/  ISETP.GE.U32.AND P0, PT, R2, R9, PT ;  /* 0x000000090200720c */ /* 0x000fe20003f06070 */
[----:B--2---:R-:W-:Y:S01]  /*0270*/  IMAD.MOV R9, RZ, RZ, -R7 ;  /* 0x000000ffff097224 */ /* 0x004fe200078e0a07 */
[----:B------:R-:W-:Y:S02]  /*0280*/  LOP3.LUT R2, R14, R3, RZ, 0x3c, !PT ;  /* 0x000000030e027212 */ /* 0x000fe400078e3cff */
[----:B------:R-:W-:Y:S01]  /*0290*/  ISETP.NE.AND P1, PT, R3, RZ, PT ;  /* 0x000000ff0300720c */ /* 0x000fe20003f25270 */
[----:B------:R-:W-:Y:S01]  /*02a0*/  IMAD R9, R9, R0, RZ ;  /* 0x0000000009097224 */ /* 0x000fe200078e02ff */
[----:B------:R-:W-:-:S03]  /*02b0*/  ISETP.GE.AND P2, PT, R2, RZ, PT ;  /* 0x000000ff0200720c */ /* 0x000fc60003f46270 */
[----:B------:R-:W-:Y:S02]  /*02c0*/  IMAD.HI.U32 R6, R7, R9, R6 ;  /* 0x0000000907067227 */ /* 0x000fe400078e0006 */
[----:B------:R-:W0:Y:S02]  /*02d0*/  LDC.64 R8, c[0x0][0x3a0] ;  /* 0x0000e800ff087b82 */ /* 0x000e240000000a00 */
[----:B------:R-:W-:-:S06]  /*02e0*/  @P0 IADD3 R4, PT, PT, R4, 0x1, RZ ;  /* 0x0000000104040810 */ /* 0x000fcc0007ffe0ff */
[----:B------:R-:W-:Y:S02]  /*02f0*/  @!P2 IADD3 R4, PT, PT, -R4, RZ, RZ ;  /* 0x000000ff0404a210 */ /* 0x000fe40007ffe1ff */
[----:B------:R-:W-:-:S04]  /*0300*/  @!P1 LOP3.LUT R4, RZ, R3, RZ, 0x33, !PT ;  /* 0x00000003ff049212 */ /* 0x000fc800078e33ff */
[----:B------:R-:W-:Y:S02]  /*0310*/  IABS R11, R4 ;  /* 0x00000004000b7213 */ /* 0x000fe40000000000 */
[----:B------:R-:W-:-:S03]  /*0320*/  ISETP.GE.AND P2, PT, R4, RZ, PT ;  /* 0x000000ff0400720c */ /* 0x000fc60003f46270 */
[----:B------:R-:W-:-:S05]  /*0330*/  IMAD.HI.U32 R6, R6, R11, RZ ;  /* 0x0000000b06067227 */ /* 0x000fca00078e00ff */
[----:B------:R-:W-:-:S05]  /*0340*/  IADD3 R6, PT, PT, -R6, RZ, RZ ;  /* 0x000000ff06067210 */ /* 0x000fca0007ffe1ff */
[C---:B------:R-:W-:Y:S02]  /*0350*/  IMAD R11, R0.reuse, R6, R11 ;  /* 0x00000006000b7224 */ /* 0x040fe400078e020b */
[----:B------:R-:W2:Y:S03]  /*0360*/  LDC.64 R6, c[0x0][0x398] ;  /* 0x0000e600ff067b82 */ /* 0x000ea60000000a00 */
[----:B------:R-:W-:-:S13]  /*0370*/  ISETP.GT.U32.AND P0, PT, R0, R11, PT ;  /* 0x0000000b0000720c */ /* 0x000fda0003f04070 */
[----:B------:R-:W-:Y:S02]  /*0380*/  @!P0 IADD3 R11, PT, PT, R11, -R0, RZ ;  /* 0x800000000b0b8210 */ /* 0x000fe40007ffe0ff */
[----:B------:R-:W-:Y:S02]  /*0390*/  ISETP.NE.AND P0, PT, R5, RZ, PT ;  /* 0x000000ff0500720c */ /* 0x000fe40003f05270 */
[----:B------:R-:W-:-:S13]  /*03a0*/  ISETP.GT.U32.AND P1, PT, R0, R11, PT ;  /* 0x0000000b0000720c */ /* 0x000fda0003f24070 */
[----:B------:R-:W-:-:S05]  /*03b0*/  @!P1 IMAD.IADD R11, R11, 0x1, -R0 ;  /* 0x000000010b0b9824 */ /* 0x000fca00078e0a00 */
[----:B------:R-:W-:Y:S02]  /*03c0*/  @!P2 IADD3 R11, PT, PT, -R11, RZ, RZ ;  /* 0x000000ff0b0ba210 */ /* 0x000fe40007ffe1ff */
[----:B------:R-:W-:-:S05]  /*03d0*/  @!P0 LOP3.LUT R11, RZ, R5, RZ, 0x33, !PT ;  /* 0x00000005ff0b8212 */ /* 0x000fca00078e33ff */
[----:B--2---:R-:W-:Y:S01]  /*03e0*/  IMAD.WIDE R6, R11, 0x4, R6 ;  /* 0x000000040b067825 */ /* 0x004fe200078e0206 */
[----:B------:R-:W-:-:S03]  /*03f0*/  I2FP.F32.S32 R15, UR4 ;  /* 0x00000004000f7c45 */ /* 0x000fc60008201400 */
[----:B0-----:R-:W-:Y:S01]  /*0400*/  IMAD.WIDE R8, R11, 0x4, R8 ;  /* 0x000000040b087825 */ /* 0x001fe200078e0208 */
[----:B------:R-:W5:Y:S01]  /*0410*/  LDG.E.CONSTANT R2, desc[UR8][R6.64] ;  /* 0x0000000806027981 */ /* 0x000f62000c1e9900 */
[----:B------:R-:W0:Y:S01]  /*0420*/  LDC.64 R10, c[0x0][0x3a8] ;  /* 0x0000ea00ff0a7b82 */ /* 0x000e220000000a00 */
[----:B------:R-:W-:Y:S01]  /*0430*/  IADD3 R5, PT, PT, R15, 0x1800000, RZ ;  /* 0x018000000f057810 */ /* 0x000fe20007ffe0ff */
[----:B------:R-:W-:Y:S01]  /*0440*/  IMAD R3, R4, R3, RZ ;  /* 0x0000000304037224 */ /* 0x000fe200078e02ff */
[----:B------:R1:W5:Y:S01]  /*0450*/  LDG.E.CONSTANT R0, desc[UR8][R8.64] ;  /* 0x0000000808007981 */ /* 0x000362000c1e9900 */
[----:B------:R-:W-:Y:S01]  /*0460*/  IMAD R14, R14, UR4, RZ ;  /* 0x000000040e0e7c24 */ /* 0x000fe2000f8e02ff */
[----:B------:R-:W-:Y:S01]  /*0470*/  LOP3.LUT R5, R5, 0x7f800000, RZ, 0xc0, !PT ;  /* 0x7f80000005057812 */ /* 0x000fe200078ec0ff */
[----:B------:R-:W-:-:S03]  /*0480*/  IMAD R3, R3, UR4, RZ ;  /* 0x0000000403037c24 */ /* 0x000fc6000f8e02ff */
[----:B------:R-:W-:Y:S01]  /*0490*/  ISETP.GT.U32.AND P0, PT, R5, 0x1ffffff, PT ;  /* 0x01ffffff0500780c */ /* 0x000fe20003f04070 */
[----:B----4-:R-:W-:Y:S01]  /*04a0*/  IMAD.WIDE R12, R3, 0x4, R12 ;  /* 0x00000004030c7825 */ /* 0x010fe200078e020c */
[----:B------:R-:W-:-:S03]  /*04b0*/  SHF.R.S32.HI R4, RZ, 0x1f, R3 ;  /* 0x0000001fff047819 */ /* 0x000fc60000011403 */
[----:B-1----:R-:W-:-:S04]  /*04c0*/  IMAD.WIDE R8, R14, 0x4, R16 ;  /* 0x000000040e087825 */ /* 0x002fc800078e0210 */
[----:B0-----:R-:W-:-:S04]  /*04d0*/  IMAD.WIDE R10, R14, 0x4, R10 ;  /* 0x000000040e0a7825 */ /* 0x001fc800078e020a */
[----:B------:R-:W-:Y:S05]  /*04e0*/  @P0 BRA `(.L_x_82) ;  /* 0x0000000000140947 */ /* 0x000fea0003800000 */
[----:B------:R-:W-:Y:S02]  /*04f0*/  MOV R16, R15 ;  /* 0x0000000f00107202 */ /* 0x000fe40000000f00 */
[----:B------:R-:W-:-:S07]  /*0500*/  MOV R18, 0x520 ;  /* 0x0000052000127802 */ /* 0x000fce0000000f00 */
[----:B-----5:R-:W-:Y:S05]  /*0510*/  CALL.REL.NOINC `($__internal_2_$__cuda_sm20_rcp_rn_f32_slowpath) ;  /* 0x0000002800cc7944 */ /* 0x020fea0003c00000 */
[----:B------:R-:W-:Y:S01]  /*0520*/  MOV R5, R20 ;  /* 0x0000001400057202 */ /* 0x000fe20000000f00 */
[----:B------:R-:W-:Y:S06]  /*0530*/  BRA `(.L_x_83) ;  /* 0x0000000000107947 */ /* 0x000fec0003800000 */
.L_x_82:
[----:B------:R-:W0:Y:S02]  /*0540*/  MUFU.RCP R6, R15 ;  /* 0x0000000f00067308 */ /* 0x000e240000001000 */
[----:B0-----:R-:W-:-:S04]  /*0550*/  FFMA R5, R15, R6, -1 ;  /* 0xbf8000000f057423 */ /* 0x001fc80000000006 */
[----:B------:R-:W-:-:S04]  /*0560*/  FADD.FTZ R5, -R5, -RZ ;  /* 0x800000ff05057221 */ /* 0x000fc80000010100 */
[----:B------:R-:W-:-:S07]  /*0570*/  FFMA R5, R6, R5, R6 ;  /* 0x0000000506057223 */ /* 0x000fce0000000006 */
.L_x_83:
[----:B------:R-:W0:Y:S01]  /*0580*/  LDCU UR4, c[0x0][0x3b8] ;  /* 0x00007700ff0477ac */ /* 0x000e220008000800 */
[----:B------:R-:W-:Y:S02]  /*0590*/  HFMA2 R16, -RZ, RZ, 0, 0 ;  /* 0x00000000ff107431 */ /* 0x000fe400000001ff */
[----:B0-----:R-:W-:-:S05]  /*05a0*/  IMAD.U32 R18, RZ, RZ, UR4 ;  /* 0x00000004ff127e24 */ /* 0x001fca000f8e00ff */
[----:B------:R-:W-:-:S13]  /*05b0*/  ISETP.GE.AND P0, PT, R18, 0x1, PT ;  /* 0x000000011200780c */ /* 0x000fda0003f06270 */
[----:B------:R-:W-:Y:S05]  /*05c0*/  @!P0 BRA `(.L_x_84) ;  /* 0x0000000c00d88947 */ /* 0x000fea0003800000 */
[----:B------:R-:W0:Y:S02]  /*05d0*/  LDC R17, c[0x0][0x3bc] ;  /* 0x0000ef00ff117b82 */ /* 0x000e240000000800 */
[----:B0-----:R-:W-:-:S13]  /*05e0*/  ISETP.GE.AND P0, PT, R17, 0x1, PT ;  /* 0x000000011100780c */ /* 0x001fda0003f06270 */
[----:B------:R-:W-:Y:S05]  /*05f0*/  @!P0 BRA `(.L_x_85) ;  /* 0x00000008009c8947 */ /* 0x000fea0003800000 */
[C---:B------:R-:W-:Y:S01]  /*0600*/  IADD3 R6, PT, PT, R17.reuse, -0x1, RZ ;  /* 0xffffffff11067810 */ /* 0x040fe20007ffe0ff */
[----:B------:R-:W-:Y:S01]  /*0610*/  UMOV UR4, URZ ;  /* 0x000000ff00047c82 */ /* 0x000fe20008000000 */
[C---:B------:R-:W-:Y:S02]  /*0620*/  LOP3.LUT R7, R17.reuse, 0x7, RZ, 0xc0, !PT ;  /* 0x0000000711077812 */ /* 0x040fe400078ec0ff */
[----:B------:R-:W-:Y:S02]  /*0630*/  ISETP.GE.U32.AND P0, PT, R6, 0xf, PT ;  /* 0x0000000f0600780c */ /* 0x000fe40003f06070 */
[C---:B------:R-:W-:Y:S02]  /*0640*/  LOP3.LUT R6, R17.reuse, 0xf, RZ, 0xc0, !PT ;  /* 0x0000000f11067812 */ /* 0x040fe400078ec0ff */
[C---:B------:R-:W-:Y:S02]  /*0650*/  LOP3.LUT R15, R17.reuse, 0x7ffffff0, RZ, 0xc0, !PT ;  /* 0x7ffffff0110f7812 */ /* 0x040fe400078ec0ff */
[----:B------:R-:W-:-:S02]  /*0660*/  LOP3.LUT R17, R17, 0x3, RZ, 0xc0, !PT ;  /* 0x0000000311117812 */ /* 0x000fc400078ec0ff */
[----:B------:R-:W-:-:S07]  /*0670*/  MOV R16, RZ ;  /* 0x000000ff00107202 */ /* 0x000fce0000000f00 */
.L_x_91:
[----:B------:R-:W0:Y:S01]  /*0680*/  LDCU UR5, c[0x0][0x3bc] ;  /* 0x00007780ff0577ac */ /* 0x000e220008000800 */
[----:B------:R-:W-:Y:S02]  /*0690*/  HFMA2 R25, -RZ, RZ, 0, 0 ;  /* 0x00000000ff197431 */ /* 0x000fe400000001ff */
[----:B------:R-:W-:Y:S01]  /*06a0*/  IMAD.MOV.U32 R23, RZ, RZ, RZ ;  /* 0x000000ffff177224 */ /* 0x000fe200078e00ff */
[----:B0-----:R-:W-:Y:S01]  /*06b0*/  UIMAD UR5, UR4, UR5, URZ ;  /* 0x00000005040572a4 */ /* 0x001fe2000f8e02ff */
[----:B------:R-:W-:Y:S11]  /*06c0*/  @!P0 BRA `(.L_x_86) ;  /* 0x0000000000e48947 */ /* 0x000ff60003800000 */
[----:B------:R-:W-:Y:S02]  /*06d0*/  MOV R25, RZ ;  /* 0x000000ff00197202 */ /* 0x000fe40000000f00 */
[----:B------:R-:W-:-:S07]  /*06e0*/  MOV R22, RZ ;  /* 0x000000ff00167202 */ /* 0x000fce0000000f00 */
.L_x_87:
        /* <DEDUP_REMOVED lines=11> */
[----:B------:R-:W2:Y:S02]  /*07a0*/  LDG.E.CONSTANT R25, desc[UR8][R18.64+0x4] ;  /* 0x0000040812197981 */ /* 0x000ea4000c1e9900 */
[----:B--2---:R-:W-:Y:S02]  /*07b0*/  FFMA R23, R24, R25, R23 ;  /* 0x0000001918177223 */ /* 0x004fe40000000017 */
        /* <DEDUP_REMOVED lines=29> */
[----:B------:R-:W-:Y:S01]  /*0990*/  IADD3 R22, PT, PT, R22, 0x10, RZ ;  /* 0x0000001016167810 */ /* 0x000fe20007ffe0ff */
[----:B--2---:R-:W-:Y:S02]  /*09a0*/  FFMA R23, R24, R25, R23 ;  /* 0x0000001918177223 */ /* 0x004fe40000000017 */
[----:B------:R-:W2:Y:S04]  /*09b0*/  LDG.E.CONSTANT R25, desc[UR8][R20.64+0x34] ;  /* 0x0000340814197981 */ /* 0x000ea8000c1e9900 */
[----:B------:R-:W2:Y:S01]  /*09c0*/  LDG.E.CONSTANT R24, desc[UR8][R18.64+0x34] ;  /* 0x0000340812187981 */ /* 0x000ea2000c1e9900 */
[----:B---3--:R-:W-:-:S03]  /*09d0*/  FFMA R26, R26, R27, R23 ;  /* 0x0000001b1a1a7223 */ /* 0x008fc60000000017 */
[----:B------:R-:W3:Y:S04]  /*09e0*/  LDG.E.CONSTANT R23, desc[UR8][R20.64+0x38] ;  /* 0x0000380814177981 */ /* 0x000ee8000c1e9900 */
[----:B------:R-:W3:Y:S01]  /*09f0*/  LDG.E.CONSTANT R27, desc[UR8][R18.64+0x38] ;  /* 0x00003808121b7981 */ /* 0x000ee2000c1e9900 */
[----:B------:R-:W-:Y:S01]  /*0a00*/  ISETP.NE.AND P1, PT, R22, R15, PT ;  /* 0x0000000f1600720c */ /* 0x000fe20003f25270 */
[----:B--2---:R-:W-:-:S04]  /*0a10*/  FFMA R24, R25, R24, R26 ;  /* 0x0000001819187223 */ /* 0x004fc8000000001a */
[----:B---3--:R-:W-:-:S04]  /*0a20*/  FFMA R23, R23, R27, R24 ;  /* 0x0000001b17177223 */ /* 0x008fc80000000018 */
[----:B----4-:R-:W-:-:S04]  /*0a30*/  FFMA R25, R28, R29, R23 ;  /* 0x0000001d1c197223 */ /* 0x010fc80000000017 */
[----:B------:R-:W-:Y:S05]  /*0a40*/  @P1 BRA `(.L_x_87) ;  /* 0xfffffffc00281947 */ /* 0x000fea000383ffff */
[----:B------:R-:W-:-:S07]  /*0a50*/  IMAD.MOV.U32 R23, RZ, RZ, R15 ;  /* 0x000000ffff177224 */ /* 0x000fce00078e000f */
.L_x_86:
[----:B------:R-:W-:-:S13]  /*0a60*/  ISETP.NE.AND P1, PT, R6, RZ, PT ;  /* 0x000000ff0600720c */ /* 0x000fda0003f25270 */
[----:B------:R-:W-:Y:S05]  /*0a70*/  @!P1 BRA `(.L_x_88) ;  /* 0x0000000400449947 */ /* 0x000fea0003800000 */
[----:B------:R-:W-:Y:S02]  /*0a80*/  IADD3 R18, PT, PT, R6, -0x1, RZ ;  /* 0xffffffff06127810 */ /* 0x000fe40007ffe0ff */
[----:B------:R-:W-:Y:S02]  /*0a90*/  ISETP.NE.AND P1, PT, R7, RZ, PT ;  /* 0x000000ff0700720c */ /* 0x000fe40003f25270 */
[----:B------:R-:W-:-:S13]  /*0aa0*/  ISETP.GE.U32.AND P2, PT, R18, 0x7, PT ;  /* 0x000000071200780c */ /* 0x000fda0003f46070 */
[----:B------:R-:W-:Y:S05]  /*0ab0*/  @!P2 BRA `(.L_x_89) ;  /* 0x000000000080a947 */ /* 0x000fea0003800000 */
[C---:B------:R-:W-:Y:S01]  /*0ac0*/  IADD3 R27, PT, PT, R23.reuse, UR5, RZ ;  /* 0x00000005171b7c10 */ /* 0x040fe2000fffe0ff */
[----:B------:R-:W-:-:S04]  /*0ad0*/  IMAD.WIDE.U32 R20, R23, 0x4, R8 ;  /* 0x0000000417147825 */ /* 0x000fc800078e0008 */
[----:B------:R-:W-:Y:S01]  /*0ae0*/  IMAD.WIDE.U32 R26, R27, 0x4, R12 ;  /* 0x000000041b1a7825 */ /* 0x000fe200078e000c */
[----:B------:R-:W2:Y:S01]  /*0af0*/  LDG.E.CONSTANT R22, desc[UR8][R20.64] ;  /* 0x0000000814167981 */ /* 0x000ea2000c1e9900 */
[----:B------:R-:W-:-:S03]  /*0b00*/  IADD3 R19, P2, PT, R23, UR5, RZ ;  /* 0x0000000517137c10 */ /* 0x000fc6000ff5e0ff */
[----:B------:R-:W3:Y:S04]  /*0b10*/  LDG.E.CONSTANT R29, desc[UR8][R20.64+0x8] ;  /* 0x00000808141d7981 */ /* 0x000ee8000c1e9900 */
[----:B------:R-:W2:Y:S01]  /*0b20*/  LDG.E.CONSTANT R26, desc[UR8][R26.64] ;  /* 0x000000081a1a7981 */ /* 0x000ea2000c1e9900 */
[----:B------:R-:W-:Y:S02]  /*0b30*/  IADD3.X R24, PT, PT, RZ, RZ, RZ, P2, !PT ;  /* 0x000000ffff187210 */ /* 0x000fe400017fe4ff */
[----:B------:R-:W-:-:S04]  /*0b40*/  LEA R18, P2, R19, R12, 0x2 ;  /* 0x0000000c13127211 */ /* 0x000fc800078410ff */
[----:B------:R-:W-:Y:S01]  /*0b50*/  LEA.HI.X R19, R19, R13, R24, 0x2, P2 ;  /* 0x0000000d13137211 */ /* 0x000fe200010f1418 */
[----:B------:R-:W4:Y:S04]  /*0b60*/  LDG.E.CONSTANT R27, desc[UR8][R20.64+0x10] ;  /* 0x00001008141b7981 */ /* 0x000f28000c1e9900 */
[----:B------:R-:W3:Y:S04]  /*0b70*/  LDG.E.CONSTANT R24, desc[UR8][R18.64+0x4] ;  /* 0x0000040812187981 */ /* 0x000ee8000c1e9900 */
[----:B------:R-:W4:Y:S01]  /*0b80*/  LDG.E.CONSTANT R28, desc[UR8][R18.64+0x8] ;  /* 0x00000808121c7981 */ /* 0x000f22000c1e9900 */
[----:B--2---:R-:W-:-:S03]  /*0b90*/  FFMA R22, R22, R26, R25 ;  /* 0x0000001a16167223 */ /* 0x004fc60000000019 */
[----:B------:R-:W3:Y:S04]  /*0ba0*/  LDG.E.CONSTANT R25, desc[UR8][R20.64+0x4] ;  /* 0x0000040814197981 */ /* 0x000ee8000c1e9900 */
[----:B------:R-:W2:Y:S01]  /*0bb0*/  LDG.E.CONSTANT R26, desc[UR8][R18.64+0x10] ;  /* 0x00001008121a7981 */ /* 0x000ea2000c1e9900 */
[----:B---3--:R-:W-:-:S03]  /*0bc0*/  FFMA R22, R25, R24, R22 ;  /* 0x0000001819167223 */ /* 0x008fc60000000016 */
[----:B------:R-:W3:Y:S04]  /*0bd0*/  LDG.E.CONSTANT R25, desc[UR8][R20.64+0xc] ;  /* 0x00000c0814197981 */ /* 0x000ee8000c1e9900 */
[----:B------:R-:W3:Y:S01]  /*0be0*/  LDG.E.CONSTANT R24, desc[UR8][R18.64+0xc] ;  /* 0x00000c0812187981 */ /* 0x000ee2000c1e9900 */
[----:B----4-:R-:W-:-:S03]  /*0bf0*/  FFMA R22, R29, R28, R22 ;  /* 0x0000001c1d167223 */ /* 0x010fc60000000016 */
[----:B------:R-:W4:Y:S04]  /*0c00*/  LDG.E.CONSTANT R28, desc[UR8][R20.64+0x1c] ;  /* 0x00001c08141c7981 */ /* 0x000f28000c1e9900 */
[----:B------:R-:W4:Y:S01]  /*0c10*/  LDG.E.CONSTANT R29, desc[UR8][R18.64+0x1c] ;  /* 0x00001c08121d7981 */ /* 0x000f22000c1e9900 */
[----:B---3--:R-:W-:-:S03]  /*0c20*/  FFMA R22, R25, R24, R22 ;  /* 0x0000001819167223 */ /* 0x008fc60000000016 */
[----:B------:R-:W3:Y:S04]  /*0c30*/  LDG.E.CONSTANT R25, desc[UR8][R20.64+0x14] ;  /* 0x0000140814197981 */ /* 0x000ee8000c1e9900 */
[----:B------:R-:W3:Y:S01]  /*0c40*/  LDG.E.CONSTANT R24, desc[UR8][R18.64+0x14] ;  /* 0x0000140812187981 */ /* 0x000ee2000c1e9900 */
[----:B--2---:R-:W-:-:S03]  /*0c50*/  FFMA R26, R27, R26, R22 ;  /* 0x0000001a1b1a7223 */ /* 0x004fc60000000016 */
[----:B------:R-:W2:Y:S04]  /*0c60*/  LDG.E.CONSTANT R22, desc[UR8][R20.64+0x18] ;  /* 0x0000180814167981 */ /* 0x000ea8000c1e9900 */
[----:B------:R-:W2:Y:S01]  /*0c70*/  LDG.E.CONSTANT R27, desc[UR8][R18.64+0x18] ;  /* 0x00001808121b7981 */ /* 0x000ea2000c1e9900 */
[----:B------:R-:W-:Y:S01]  /*0c80*/  IADD3 R23, PT, PT, R23, 0x8, RZ ;  /* 0x0000000817177810 */ /* 0x000fe20007ffe0ff */
[----:B---3--:R-:W-:-:S04]  /*0c90*/  FFMA R25, R25, R24, R26 ;  /* 0x0000001819197223 */ /* 0x008fc8000000001a */
[----:B--2---:R-:W-:-:S04]  /*0ca0*/  FFMA R25, R22, R27, R25 ;  /* 0x0000001b16197223 */ /* 0x004fc80000000019 */
[----:B----4-:R-:W-:-:S07]  /*0cb0*/  FFMA R25, R28, R29, R25 ;  /* 0x0000001d1c197223 */ /* 0x010fce0000000019 */
.L_x_89:
[----:B------:R-:W-:Y:S05]  /*0cc0*/  @!P1 BRA `(.L_x_88) ;  /* 0x0000000000b09947 */ /* 0x000fea0003800000 */
[----:B------:R-:W-:Y:S01]  /*0cd0*/  VIADD R18, R7, 0xffffffff ;  /* 0xffffffff07127836 */ /* 0x000fe20000000000 */
[----:B------:R-:W-:-:S04]  /*0ce0*/  ISETP.NE.AND P1, PT, R17, RZ, PT ;  /* 0x000000ff1100720c */ /* 0x000fc80003f25270 */
        /* <DEDUP_REMOVED lines=8> */
[----:B------:R-:W2:Y:S02]  /*0d70*/  LDG.E.CONSTANT R20, desc[UR8][R20.64] ;  /* 0x0000000814147981 */ /* 0x000ea4000c1e9900 */
[----:B--2---:R-:W-:Y:S01]  /*0d80*/  FFMA R25, R22, R20, R25 ;  /* 0x0000001416197223 */ /* 0x004fe20000000019 */
[----:B------:R-:W-:Y:S01]  /*0d90*/  IADD3.X R22, PT, PT, RZ, RZ, RZ, P2, !PT ;  /* 0x000000ffff167210 */ /* 0x000fe200017fe4ff */
[----:B------:R-:W2:Y:S01]  /*0da0*/  LDG.E.CONSTANT R20, desc[UR8][R18.64+0xc] ;  /* 0x00000c0812147981 */ /* 0x000ea2000c1e9900 */
[----:B------:R-:W-:-:S04]  /*0db0*/  LEA R26, P2, R27, R12, 0x2 ;  /* 0x0000000c1b1a7211 */ /* 0x000fc800078410ff */
[----:B------:R-:W-:Y:S02]  /*0dc0*/  LEA.HI.X R27, R27, R13, R22, 0x2, P2 ;  /* 0x0000000d1b1b7211 */ /* 0x000fe400010f1416 */
[----:B------:R-:W4:Y:S04]  /*0dd0*/  LDG.E.CONSTANT R22, desc[UR8][R18.64+0x8] ;  /* 0x0000080812167981 */ /* 0x000f28000c1e9900 */
[----:B------:R-:W3:Y:S04]  /*0de0*/  LDG.E.CONSTANT R28, desc[UR8][R26.64+0x4] ;  /* 0x000004081a1c7981 */ /* 0x000ee8000c1e9900 */
[----:B------:R-:W4:Y:S04]  /*0df0*/  LDG.E.CONSTANT R29, desc[UR8][R26.64+0x8] ;  /* 0x000008081a1d7981 */ /* 0x000f28000c1e9900 */
[----:B------:R-:W2:Y:S01]  /*0e00*/  LDG.E.CONSTANT R21, desc[UR8][R26.64+0xc] ;  /* 0x00000c081a157981 */ /* 0x000ea2000c1e9900 */
[----:B------:R-:W-:Y:S01]  /*0e10*/  IADD3 R23, PT, PT, R23, 0x4, RZ ;  /* 0x0000000417177810 */ /* 0x000fe20007ffe0ff */
[----:B---3--:R-:W-:-:S04]  /*0e20*/  FFMA R25, R24, R28, R25 ;  /* 0x0000001c18197223 */ /* 0x008fc80000000019 */
[----:B----4-:R-:W-:-:S04]  /*0e30*/  FFMA R25, R22, R29, R25 ;  /* 0x0000001d16197223 */ /* 0x010fc80000000019 */
[----:B--2---:R-:W-:-:S07]  /*0e40*/  FFMA R25, R20, R21, R25 ;  /* 0x0000001514197223 */ /* 0x004fce0000000019 */
.L_x_90:
[----:B------:R-:W-:Y:S05]  /*0e50*/  @!P1 BRA `(.L_x_88) ;  /* 0x00000000004c9947 */ /* 0x000fea0003800000 */
[C---:B------:R-:W-:Y:S01]  /*0e60*/  IADD3 R21, PT, PT, R23.reuse, UR5, RZ ;  /* 0x0000000517157c10 */ /* 0x040fe2000fffe0ff */
[----:B------:R-:W-:-:S04]  /*0e70*/  IMAD.WIDE.U32 R18, R23, 0x4, R8 ;  /* 0x0000000417127825 */ /* 0x000fc800078e0008 */
[----:B------:R-:W-:Y:S01]  /*0e80*/  IMAD.WIDE.U32 R20, R21, 0x4, R12 ;  /* 0x0000000415147825 */ /* 0x000fe200078e000c */
[----:B------:R-:W2:Y:S05]  /*0e90*/  LDG.E.CONSTANT R22, desc[UR8][R18.64] ;  /* 0x0000000812167981 */ /* 0x000eaa000c1e9900 */
[----:B------:R-:W2:Y:S01]  /*0ea0*/  LDG.E.CONSTANT R20, desc[UR8][R20.64] ;  /* 0x0000000814147981 */ /* 0x000ea2000c1e9900 */
[----:B------:R-:W-:Y:S01]  /*0eb0*/  ISETP.NE.AND P1, PT, R17, 0x1, PT ;  /* 0x000000011100780c */ /* 0x000fe20003f25270 */
[----:B--2---:R-:W-:-:S12]  /*0ec0*/  FFMA R25, R22, R20, R25 ;  /* 0x0000001416197223 */ /* 0x004fd80000000019 */
[----:B------:R-:W-:Y:S05]  /*0ed0*/  @!P1 BRA `(.L_x_88) ;  /* 0x00000000002c9947 */ /* 0x000fea0003800000 */
[----:B------:R-:W-:Y:S02]  /*0ee0*/  IADD3 R21, P2, PT, R23, UR5, RZ ;  /* 0x0000000517157c10 */ /* 0x000fe4000ff5e0ff */
[----:B------:R-:W-:-:S03]  /*0ef0*/  ISETP.NE.AND P1, PT, R17, 0x2, PT ;  /* 0x000000021100780c */ /* 0x000fc60003f25270 */
[----:B------:R-:W-:Y:S01]  /*0f00*/  IMAD.X R22, RZ, RZ, RZ, P2 ;  /* 0x000000ffff167224 */ /* 0x000fe200010e06ff */
        /* <DEDUP_REMOVED lines=8> */
.L_x_88:
[----:B-----5:R-:W-:Y:S01]  /*0f90*/  FFMA R25, R25, R5, -R0 ;  /* 0x0000000519197223 */ /* 0x020fe20000000800 */
        /* <DEDUP_REMOVED lines=13> */
.L_x_85:
[C---:B------:R-:W-:Y:S01]  /*1070*/  ISETP.GE.U32.AND P0, PT, R18.reuse, 0x4, PT ;  /* 0x000000041200780c */ /* 0x040fe20003f06070 */
[----:B-----5:R-:W-:Y:S01]  /*1080*/  FFMA R7, RZ, R5, -R0 ;  /* 0x00000005ff077223 */ /* 0x020fe20000000800 */
[----:B------:R-:W-:Y:S02]  /*1090*/  LOP3.LUT R15, R18, 0x3, RZ, 0xc0, !PT ;  /* 0x00000003120f7812 */ /* 0x000fe400078ec0ff */
[----:B------:R-:W-:Y:S01]  /*10a0*/  MOV R16, RZ ;  /* 0x000000ff00107202 */ /* 0x000fe20000000f00 */
[----:B------:R-:W-:-:S04]  /*10b0*/  FMUL R6, R2, -R7 ;  /* 0x8000000702067220 */ /* 0x000fc80000400000 */
[----:B------:R-:W-:-:S04]  /*10c0*/  FMUL R6, R7, R6 ;  /* 0x0000000607067220 */ /* 0x000fc80000400000 */
[----:B------:R-:W-:Y:S01]  /*10d0*/  FMUL R6, R6, 1.4426950216293334961 ;  /* 0x3fb8aa3b06067820 */ /* 0x000fe20000400000 */
[----:B------:R-:W-:Y:S06]  /*10e0*/  @!P0 BRA `(.L_x_92) ;  /* 0x0000000000e48947 */ /* 0x000fec0003800000 */
[C---:B------:R-:W-:Y:S01]  /*10f0*/  FMUL R7, R6.reuse, 0.5 ;  /* 0x3f00000006077820 */ /* 0x040fe20000400000 */
[----:B------:R-:W-:Y:S01]  /*1100*/  FSETP.GEU.AND P0, PT, R6, -126, PT ;  /* 0xc2fc00000600780b */ /* 0x000fe20003f0e000 */
[----:B------:R-:W-:Y:S01]  /*1110*/  UMOV UR4, URZ ;  /* 0x000000ff00047c82 */ /* 0x000fe20008000000 */
[----:B------:R-:W-:Y:S01]  /*1120*/  LOP3.LUT R8, R18, 0x7ffffffc, RZ, 0xc0, !PT ;  /* 0x7ffffffc12087812 */ /* 0x000fe200078ec0ff */
[----:B------:R-:W-:Y:S01]  /*1130*/  HFMA2 R16, -RZ, RZ, 0, 0 ;  /* 0x00000000ff107431 */ /* 0x000fe200000001ff */
[----:B------:R-:W-:Y:S02]  /*1140*/  FSEL R9, R7, R6, !P0 ;  /* 0x0000000607097208 */ /* 0x000fe40004000000 */
        /* <DEDUP_REMOVED lines=10> */
.L_x_95:
        /* <DEDUP_REMOVED lines=19> */
.L_x_94:
[----:B------:R-:W-:-:S05]  /*1320*/  VIADD R9, R8, -UR4 ;  /* 0x8000000408097c36 */ /* 0x000fca0008000000 */
        /* <DEDUP_REMOVED lines=12> */
.L_x_96:
[----:B------:R-:W-:-:S13]  /*13f0*/  ISETP.NE.OR P0, PT, R8, UR4, P0 ;  /* 0x0000000408007c0c */ /* 0x000fda0008705670 */
[----:B------:R-:W-:Y:S05]  /*1400*/  @!P0 BRA `(.L_x_92) ;  /* 0x00000000001c8947 */ /* 0x000fea0003800000 */
.L_x_93:
[----:B------:R-:W-:Y:S01]  /*1410*/  UIADD3 UR4, UPT, UPT, UR4, 0x4, URZ ;  /* 0x0000000404047890 */ /* 0x000fe2000fffe0ff */
[----:B------:R-:W-:-:S04]  /*1420*/  FADD R16, R7, R16 ;  /* 0x0000001007107221 */ /* 0x000fc80000000000 */
[----:B------:R-:W-:Y:S01]  /*1430*/  FADD R16, R7, R16 ;  /* 0x0000001007107221 */ /* 0x000fe20000000000 */
[----:B------:R-:W-:-:S03]  /*1440*/  ISETP.NE.AND P0, PT, R8, UR4, PT ;  /* 0x0000000408007c0c */ /* 0x000fc6000bf05270 */
[----:B------:R-:W-:-:S04]  /*1450*/  FADD R16, R7, R16 ;  /* 0x0000001007107221 */ /* 0x000fc80000000000 */
[----:B------:R-:W-:-:S06]  /*1460*/  FADD R16, R7, R16 ;  /* 0x0000001007107221 */ /* 0x000fcc0000000000 */
[----:B------:R-:W-:Y:S05]  /*1470*/  @P0 BRA `(.L_x_93) ;  /* 0xfffffffc00e40947 */ /* 0x000fea000383ffff */
.L_x_92:
[----:B------:R-:W-:-:S13]  /*1480*/  ISETP.NE.AND P0, PT, R15, RZ, PT ;  /* 0x000000ff0f00720c */ /* 0x000fda0003f05270 */
[----:B------:R-:W-:Y:S05]  /*1490*/  @!P0 BRA `(.L_x_84) ;  /* 0x0000000000248947 */ /* 0x000fea0003800000 */
[----:B------:R-:W-:Y:S01]  /*14a0*/  FSETP.GEU.AND P0, PT, R6, -126, PT ;  /* 0xc2fc00000600780b */ /* 0x000fe20003f0e000 */
[----:B------:R-:W-:-:S12]  /*14b0*/  UMOV UR4, URZ ;  /* 0x000000ff00047c82 */ /* 0x000fd80008000000 */
[----:B------:R-:W-:-:S04]  /*14c0*/  @!P0 FMUL R6, R6, 0.5 ;  /* 0x3f00000006068820 */ /* 0x000fc80000400000 */
[----:B------:R-:W0:Y:S02]  /*14d0*/  MUFU.EX2 R7, R6 ;  /* 0x0000000600077308 */ /* 0x000e240000000800 */
[----:B0-----:R-:W-:-:S07]  /*14e0*/  @!P0 FMUL R7, R7, R7 ;  /* 0x0000000707078220 */ /* 0x001fce0000400000 */
.L_x_97:
[----:B------:R-:W-:Y:S01]  /*14f0*/  UIADD3 UR4, UPT, UPT, UR4, 0x1, URZ ;  /* 0x0000000104047890 */ /* 0x000fe2000fffe0ff */
[----:B------:R-:W-:-:S05]  /*1500*/  FADD R16, R7, R16 ;  /* 0x0000001007107221 */ /* 0x000fca0000000000 */
[----:B------:R-:W-:-:S13]  /*1510*/  ISETP.NE.AND P0, PT, R15, UR4, PT ;  /* 0x000000040f007c0c */ /* 0x000fda000bf05270 */
[----:B------:R-:W-:Y:S05]  /*1520*/  @P0 BRA `(.L_x_97) ;  /* 0xfffffffc00f00947 */ /* 0x000fea000383ffff */
.L_x_84:
[----:B------:R-:W0:Y:S02]  /*1530*/  LDC R15, c[0x0][0x3bc] ;  /* 0x0000ef00ff0f7b82 */ /* 0x000e240000000800 */
[----:B0-----:R-:W-:-:S13]  /*1540*/  ISETP.GE.AND P0, PT, R15, 0x1, PT ;  /* 0x000000010f00780c */ /* 0x001fda0003f06270 */
[----:B------:R-:W-:Y:S05]  /*1550*/  @!P0 BRA `(.L_x_98) ;  /* 0x0000000000f08947 */ /* 0x000fea0003800000 */
[C---:B------:R-:W-:Y:S01]  /*1560*/  ISETP.GE.U32.AND P1, PT, R15.reuse, 0x10, PT ;  /* 0x000000100f00780c */ /* 0x040fe20003f26070 */
[----:B------:R-:W-:Y:S01]  /*1570*/  HFMA2 R9, -RZ, RZ, 0, 0 ;  /* 0x00000000ff097431 */ /* 0x000fe200000001ff */
[----:B------:R-:W-:-:S04]  /*1580*/  LOP3.LUT R17, R15, 0xf, RZ, 0xc0, !PT ;  /* 0x0000000f0f117812 */ /* 0x000fc800078ec0ff */
[----:B------:R-:W-:-:S07]  /*1590*/  ISETP.NE.AND P2, PT, R17, RZ, PT ;  /* 0x000000ff1100720c */ /* 0x000fce0003f45270 */
[----:B------:R-:W-:Y:S06]  /*15a0*/  @!P1 BRA `(.L_x_99) ;  /* 0x0000000000589947 */ /* 0x000fec0003800000 */
[----:B------:R-:W-:Y:S02]  /*15b0*/  LOP3.LUT R9, R15, 0x7ffffff0, RZ, 0xc0, !PT ;  /* 0x7ffffff00f097812 */ /* 0x000fe400078ec0ff */
[----:B------:R-:W-:-:S07]  /*15c0*/  MOV R8, RZ ;  /* 0x000000ff00087202 */ /* 0x000fce0000000f00 */
.L_x_100:
[C---:B0-----:R-:W-:Y:S01]  /*15d0*/  IMAD.WIDE.U32 R6, R8.reuse, 0x4, R10 ;  /* 0x0000000408067825 */ /* 0x041fe200078e000a */
[----:B------:R-:W-:-:S04]  /*15e0*/  IADD3 R8, PT, PT, R8, 0x10, RZ ;  /* 0x0000001008087810 */ /* 0x000fc80007ffe0ff */
[----:B------:R0:W-:Y:S01]  /*15f0*/  STG.E desc[UR8][R6.64], RZ ;  /* 0x000000ff06007986 */ /* 0x0001e2000c101908 */
[----:B------:R-:W-:-:S03]  /*1600*/  ISETP.NE.AND P1, PT, R8, R9, PT ;  /* 0x000000090800720c */ /* 0x000fc60003f25270 */
        /* <DEDUP_REMOVED lines=16> */
.L_x_99:
[----:B------:R-:W-:Y:S05]  /*1710*/  @!P2 BRA `(.L_x_98) ;  /* 0x000000000080a947 */ /* 0x000fea0003800000 */
[----:B------:R-:W-:Y:S02]  /*1720*/  ISETP.GE.U32.AND P1, PT, R17, 0x8, PT ;  /* 0x000000081100780c */ /* 0x000fe40003f26070 */
[----:B------:R-:W-:-:S04]  /*1730*/  LOP3.LUT R8, R15, 0x7, RZ, 0xc0, !PT ;  /* 0x000000070f087812 */ /* 0x000fc800078ec0ff */
[----:B------:R-:W-:-:S07]  /*1740*/  ISETP.NE.AND P2, PT, R8, RZ, PT ;  /* 0x000000ff0800720c */ /* 0x000fce0003f45270 */
[----:B------:R-:W-:Y:S06]  /*1750*/  @!P1 BRA `(.L_x_101) ;  /* 0x0000000000289947 */ /* 0x000fec0003800000 */
[C---:B0-----:R-:W-:Y:S01]  /*1760*/  IMAD.WIDE.U32 R6, R9.reuse, 0x4, R10 ;  /* 0x0000000409067825 */ /* 0x041fe200078e000a */
[----:B------:R-:W-:-:S04]  /*1770*/  IADD3 R9, PT, PT, R9, 0x8, RZ ;  /* 0x0000000809097810 */ /* 0x000fc80007ffe0ff */
        /* <DEDUP_REMOVED lines=8> */
.L_x_101:
[----:B------:R-:W-:Y:S05]  /*1800*/  @!P2 BRA `(.L_x_98) ;  /* 0x000000000044a947 */ /* 0x000fea0003800000 */
[----:B------:R-:W-:Y:S02]  /*1810*/  ISETP.GE.U32.AND P1, PT, R8, 0x4, PT ;  /* 0x000000040800780c */ /* 0x000fe40003f26070 */
[----:B------:R-:W-:-:S04]  /*1820*/  LOP3.LUT R15, R15, 0x3, RZ, 0xc0, !PT ;  /* 0x000000030f0f7812 */ /* 0x000fc800078ec0ff */
[----:B------:R-:W-:-:S07]  /*1830*/  ISETP.NE.AND P2, PT, R15, RZ, PT ;  /* 0x000000ff0f00720c */ /* 0x000fce0003f45270 */
[----:B01----:R-:W-:-:S04]  /*1840*/  @P1 IMAD.WIDE.U32 R6, R9, 0x4, R10 ;  /* 0x0000000409061825 */ /* 0x003fc800078e000a */
[----:B------:R-:W-:Y:S01]  /*1850*/  @P1 VIADD R9, R9, 0x4 ;  /* 0x0000000409091836 */ /* 0x000fe20000000000 */
[----:B------:R2:W-:Y:S04]  /*1860*/  @P1 STG.E desc[UR8][R6.64], RZ ;  /* 0x000000ff06001986 */ /* 0x0005e8000c101908 */
[----:B------:R2:W-:Y:S04]  /*1870*/  @P1 STG.E desc[UR8][R6.64+0x4], RZ ;  /* 0x000004ff06001986 */ /* 0x0005e8000c101908 */
[----:B------:R2:W-:Y:S04]  /*1880*/  @P1 STG.E desc[UR8][R6.64+0x8], RZ ;  /* 0x000008ff06001986 */ /* 0x0005e8000c101908 */
[----:B------:R2:W-:Y:S01]  /*1890*/  @P1 STG.E desc[UR8][R6.64+0xc], RZ ;  /* 0x00000cff06001986 */ /* 0x0005e2000c101908 */
[----:B------:R-:W-:Y:S05]  /*18a0*/  @!P2 BRA `(.L_x_98) ;  /* 0x00000000001ca947 */ /* 0x000fea0003800000 */
[----:B------:R-:W-:-:S05]  /*18b0*/  UMOV UR4, URZ ;  /* 0x000000ff00047c82 */ /* 0x000fca0008000000 */
.L_x_102:
[C---:B--2---:R-:W-:Y:S01]  /*18c0*/  IMAD.WIDE.U32 R6, R9.reuse, 0x4, R10 ;  /* 0x0000000409067825 */ /* 0x044fe200078e000a */
[----:B------:R-:W-:Y:S01]  /*18d0*/  UIADD3 UR4, UPT, UPT, UR4, 0x1, URZ ;  /* 0x0000000104047890 */ /* 0x000fe2000fffe0ff */
[----:B------:R-:W-:-:S03]  /*18e0*/  IADD3 R9, PT, PT, R9, 0x1, RZ ;  /* 0x0000000109097810 */ /* 0x000fc60007ffe0ff */
[----:B------:R3:W-:Y:S02]  /*18f0*/  STG.E desc[UR8][R6.64], RZ ;  /* 0x000000ff06007986 */ /* 0x0007e4000c101908 */
[----:B------:R-:W-:-:S13]  /*1900*/  ISETP.NE.AND P1, PT, R15, UR4, PT ;  /* 0x000000040f007c0c */ /* 0x000fda000bf25270 */
[----:B---3--:R-:W-:Y:S05]  /*1910*/  @P1 BRA `(.L_x_102) ;  /* 0xfffffffc00e81947 */ /* 0x008fea000383ffff */
.L_x_98:
[----:B------:R-:W-:-:S13]  /*1920*/  ISETP.GE.AND P1, PT, R18, 0x1, PT ;  /* 0x000000011200780c */ /* 0x000fda0003f26270 */
[----:B------:R-:W-:Y:S05]  /*1930*/  @!P1 EXIT ;  /* 0x000000000000994d */ /* 0x000fea0003800000 */
[----:B------:R-:W-:Y:S05]  /*1940*/  @!P0 EXIT ;  /* 0x000000000000894d */ /* 0x000fea0003800000 */
[----:B012---:R-:W0:Y:S01]  /*1950*/  LDC.64 R6, c[0x0][0x380] ;  /* 0x0000e000ff067b82 */ /* 0x007e220000000a00 */
[----:B------:R-:W1:Y:S01]  /*1960*/  LDCU.64 UR4, c[0x0][0x388] ;  /* 0x00007100ff0477ac */ /* 0x000e620008000a00 */
[----:B------:R-:W-:Y:S01]  /*1970*/  IADD3 R8, PT, PT, R16, 0x1800000, RZ ;  /* 0x0180000010087810 */ /* 0x000fe20007ffe0ff */
[----:B------:R-:W-:Y:S03]  /*1980*/  BSSY.RECONVERGENT B0, `(.L_x_103) ;  /* 0x0000012000007945 */ /* 0x000fe60003800200 */
[----:B------:R-:W-:-:S04]  /*1990*/  LOP3.LUT R8, R8, 0x7f800000, RZ, 0xc0, !PT ;  /* 0x7f80000008087812 */ /* 0x000fc800078ec0ff */
[----:B------:R-:W-:Y:S01]  /*19a0*/  ISETP.GT.U32.AND P0, PT, R8, 0x1ffffff, PT ;  /* 0x01ffffff0800780c */ /* 0x000fe20003f04070 */
[----:B0-----:R-:W-:Y:S01]  /*19b0*/  IMAD.WIDE R14, R14, 0x4, R6 ;  /* 0x000000040e0e7825 */ /* 0x001fe200078e0206 */
[----:B-1----:R-:W-:-:S04]  /*19c0*/  LEA R6, P2, R3, UR4, 0x2 ;  /* 0x0000000403067c11 */ /* 0x002fc8000f8410ff */
[----:B------:R-:W-:Y:S02]  /*19d0*/  IADD3 R6, P3, PT, R6, 0x20, RZ ;  /* 0x0000002006067810 */ /* 0x000fe40007f7e0ff */
[----:B------:R-:W-:Y:S02]  /*19e0*/  IADD3 R7, P1, PT, R14, 0x20, RZ ;  /* 0x000000200e077810 */ /* 0x000fe40007f3e0ff */
[----:B------:R-:W-:Y:S02]  /*19f0*/  LEA.HI.X R8, R3, UR5, R4, 0x2, P2 ;  /* 0x0000000503087c11 */ /* 0x000fe400090f1404 */
[----:B------:R-:W-:Y:S02]  /*1a00*/  IADD3.X R9, PT, PT, RZ, R15, RZ, P1, !PT ;  /* 0x0000000fff097210 */ /* 0x000fe40000ffe4ff */
[----:B------:R-:W-:Y:S01]  /*1a10*/  IADD3.X R8, PT, PT, RZ, R8, RZ, P3, !PT ;  /* 0x00000008ff087210 */ /* 0x000fe20001ffe4ff */
[----:B------:R-:W-:Y:S06]  /*1a20*/  @P0 BRA `(.L_x_104) ;  /* 0x00000000000c0947 */ /* 0x000fec0003800000 */
[----:B------:R-:W-:-:S07]  /*1a30*/  MOV R18, 0x1a50 ;  /* 0x00001a5000127802 */ /* 0x000fce0000000f00 */
[----:B-----5:R-:W-:Y:S05]  /*1a40*/  CALL.REL.NOINC `($__internal_2_$__cuda_sm20_rcp_rn_f32_slowpath) ;  /* 0x0000001400807944 */ /* 0x020fea0003c00000 */
[----:B------:R-:W-:Y:S05]  /*1a50*/  BRA `(.L_x_105) ;  /* 0x0000000000107947 */ /* 0x000fea0003800000 */
.L_x_104:
[----:B------:R-:W0:Y:S02]  /*1a60*/  MUFU.RCP R17, R16 ;  /* 0x0000001000117308 */ /* 0x000e240000001000 */
[----:B0-----:R-:W-:-:S04]  /*1a70*/  FFMA R18, R17, R16, -1 ;  /* 0xbf80000011127423 */ /* 0x001fc80000000010 */
[----:B------:R-:W-:-:S04]  /*1a80*/  FADD.FTZ R18, -R18, -RZ ;  /* 0x800000ff12127221 */ /* 0x000fc80000010100 */
[----:B------:R-:W-:-:S07]  /*1a90*/  FFMA R20, R17, R18, R17 ;  /* 0x0000001211147223 */ /* 0x000fce0000000011 */
.L_x_105:
[----:B------:R-:W-:Y:S05]  /*1aa0*/  BSYNC.RECONVERGENT B0 ;  /* 0x0000000000007941 */ /* 0x000fea0003800200 */
.L_x_103:
[----:B------:R-:W0:Y:S01]  /*1ab0*/  LDCU UR4, c[0x0][0x3bc] ;  /* 0x00007780ff0477ac */ /* 0x000e220008000800 */
[----:B------:R-:W-:-:S04]  /*1ac0*/  FSETP.GT.AND P0, PT, R16, 9.9999999747524270788e-07, PT ;  /* 0x358637bd1000780b */ /* 0x000fc80003f04000 */
[----:B------:R-:W-:Y:S01]  /*1ad0*/  FSEL R20, R20, RZ, P0 ;  /* 0x000000ff14147208 */ /* 0x000fe20000000000 */
[----:B0-----:R-:W-:Y:S02]  /*1ae0*/  ULOP3.LUT UR14, UR4, 0x7ffffff0, URZ, 0xc0, !UPT ;  /* 0x7ffffff0040e7892 */ /* 0x001fe4000f8ec0ff */
[----:B------:R-:W-:Y:S02]  /*1af0*/  ULOP3.LUT UR12, UR4, 0x7, URZ, 0xc0, !UPT ;  /* 0x00000007040c7892 */ /* 0x000fe4000f8ec0ff */
[----:B------:R-:W-:Y:S02]  /*1b00*/  ULOP3.LUT UR13, UR4, 0x3, URZ, 0xc0, !UPT ;  /* 0x00000003040d7892 */ /* 0x000fe4000f8ec0ff */
[----:B------:R-:W-:Y:S02]  /*1b10*/  ULOP3.LUT UR7, UR4, 0xf, URZ, 0xc0, !UPT ;  /* 0x0000000f04077892 */ /* 0x000fe4000f8ec0ff */
[----:B------:R-:W-:Y:S01]  /*1b20*/  UIADD3 UR6, UPT, UPT, -UR14, URZ, URZ ;  /* 0x000000ff0e067290 */ /* 0x000fe2000fffe1ff */
[----:B------:R-:W-:-:S11]  /*1b30*/  UMOV UR4, URZ ;  /* 0x000000ff00047c82 */ /* 0x000fd60008000000 */
.L_x_116:
[----:B------:R-:W0:Y:S01]  /*1b40*/  LDC R16, c[0x0][0x3bc] ;  /* 0x0000ef00ff107b82 */ /* 0x000e220000000800 */
[----:B----4-:R-:W-:Y:S02]  /*1b50*/  CS2R R24, SRZ ;  /* 0x0000000000187805 */ /* 0x010fe4000001ff00 */
[C---:B0-----:R-:W-:Y:S01]  /*1b60*/  ISETP.GE.U32.AND P0, PT, R16.reuse, 0x10, PT ;  /* 0x000000101000780c */ /* 0x041fe20003f06070 */
[----:B------:R-:W-:-:S05]  /*1b70*/  IMAD R21, R16, UR4, RZ ;  /* 0x0000000410157c24 */ /* 0x000fca000f8e02ff */
[----:B------:R-:W-:-:S05]  /*1b80*/  IADD3 R22, P1, PT, R3, R21, RZ ;  /* 0x0000001503167210 */ /* 0x000fca0007f3e0ff */
[----:B--2---:R-:W-:Y:S02]  /*1b90*/  IMAD.X R23, RZ, RZ, R4, P1 ;  /* 0x000000ffff177224 */ /* 0x004fe400008e0604 */
[----:B------:R-:W-:Y:S06]  /*1ba0*/  @!P0 BRA `(.L_x_106) ;  /* 0x0000000400088947 */ /* 0x000fec0003800000 */
[C---:B------:R-:W-:Y:S01]  /*1bb0*/  LEA R26, P1, R21.reuse, R6, 0x2 ;  /* 0x00000006151a7211 */ /* 0x040fe200078210ff */
[----:B------:R-:W-:Y:S01]  /*1bc0*/  HFMA2 R25, -RZ, RZ, 0, 0 ;  /* 0x00000000ff197431 */ /* 0x000fe200000001ff */
[----:B------:R-:W-:Y:S01]  /*1bd0*/  MOV R24, R7 ;  /* 0x0000000700187202 */ /* 0x000fe20000000f00 */
[----:B------:R-:W-:Y:S01]  /*1be0*/  UMOV UR5, UR6 ;  /* 0x0000000600057c82 */ /* 0x000fe20008000000 */
[----:B------:R-:W-:Y:S02]  /*1bf0*/  MOV R27, R9 ;  /* 0x00000009001b7202 */ /* 0x000fe40000000f00 */
[----:B------:R-:W-:-:S07]  /*1c00*/  LEA.HI.X R29, R21, R8, RZ, 0x2, P1 ;  /* 0x00000008151d7211 */ /* 0x000fce00008f14ff */
.L_x_107:
[----:B------:R-:W-:Y:S01]  /*1c10*/  MOV R16, R26 ;  /* 0x0000001a00107202 */ /* 0x000fe20000000f00 */
[----:B------:R-:W-:Y:S01]  /*1c20*/  IMAD.MOV.U32 R17, RZ, RZ, R29 ;  /* 0x000000ffff117224 */ /* 0x000fe200078e001d */
[----:B------:R-:W-:Y:S02]  /*1c30*/  MOV R18, R24 ;  /* 0x0000001800127202 */ /* 0x000fe40000000f00 */
[----:B------:R-:W-:Y:S02]  /*1c40*/  MOV R19, R27 ;  /* 0x0000001b00137202 */ /* 0x000fe40000000f00 */
[----:B------:R-:W2:Y:S04]  /*1c50*/  LDG.E.CONSTANT R26, desc[UR8][R16.64+-0x20] ;  /* 0xffffe008101a7981 */ /* 0x000ea8000c1e9900 */
[----:B------:R-:W2:Y:S04]  /*1c60*/  LDG.E.CONSTANT R24, desc[UR8][R18.64+-0x20] ;  /* 0xffffe00812187981 */ /* 0x000ea8000c1e9900 */
        /* <DEDUP_REMOVED lines=38> */
[----:B------:R-:W-:Y:S01]  /*1ed0*/  UIADD3 UR5, UPT, UPT, UR5, 0x10, URZ ;  /* 0x0000001005057890 */ /* 0x000fe2000fffe0ff */
[----:B--2---:R-:W-:Y:S02]  /*1ee0*/  FFMA R24, R25, R26, R24 ;  /* 0x0000001a19187223 */ /* 0x004fe40000000018 */
[----:B------:R-:W2:Y:S04]  /*1ef0*/  LDG.E.CONSTANT R25, desc[UR8][R18.64+0x18] ;  /* 0x0000180812197981 */ /* 0x000ea8000c1e9900 */
[----:B------:R-:W2:Y:S01]  /*1f00*/  LDG.E.CONSTANT R26, desc[UR8][R16.64+0x18] ;  /* 0x00001808101a7981 */ /* 0x000ea2000c1e9900 */
[----:B---3--:R-:W-:-:S03]  /*1f10*/  FFMA R24, R27, R28, R24 ;  /* 0x0000001c1b187223 */ /* 0x008fc60000000018 */
[----:B------:R-:W3:Y:S04]  /*1f20*/  LDG.E.CONSTANT R28, desc[UR8][R18.64+0x1c] ;  /* 0x00001c08121c7981 */ /* 0x000ee8000c1e9900 */
[----:B------:R-:W3:Y:S01]  /*1f30*/  LDG.E.CONSTANT R27, desc[UR8][R16.64+0x1c] ;  /* 0x00001c08101b7981 */ /* 0x000ee2000c1e9900 */
[----:B------:R-:W-:Y:S01]  /*1f40*/  UISETP.NE.AND UP0, UPT, UR5, URZ, UPT ;  /* 0x000000ff0500728c */ /* 0x000fe2000bf05270 */
[----:B--2---:R-:W-:Y:S01]  /*1f50*/  FFMA R25, R25, R26, R24 ;  /* 0x0000001a19197223 */ /* 0x004fe20000000018 */
[----:B------:R-:W-:Y:S02]  /*1f60*/  IADD3 R24, P1, PT, R18, 0x40, RZ ;  /* 0x0000004012187810 */ /* 0x000fe40007f3e0ff */
[----:B------:R-:W-:-:S04]  /*1f70*/  IADD3 R26, P2, PT, R16, 0x40, RZ ;  /* 0x00000040101a7810 */ /* 0x000fc80007f5e0ff */
[----:B------:R-:W-:Y:S01]  /*1f80*/  IADD3.X R29, PT, PT, RZ, R17, RZ, P2, !PT ;  /* 0x00000011ff1d7210 */ /* 0x000fe200017fe4ff */
[----:B---3--:R-:W-:Y:S01]  /*1f90*/  FFMA R25, R28, R27, R25 ;  /* 0x0000001b1c197223 */ /* 0x008fe20000000019 */
[----:B------:R-:W-:Y:S01]  /*1fa0*/  IADD3.X R27, PT, PT, RZ, R19, RZ, P1, !PT ;  /* 0x00000013ff1b7210 */ /* 0x000fe20000ffe4ff */
[----:B------:R-:W-:Y:S06]  /*1fb0*/  BRA.U UP0, `(.L_x_107) ;  /* 0xfffffffd00147547 */ /* 0x000fec000b83ffff */
[----:B------:R-:W-:-:S07]  /*1fc0*/  IMAD.U32 R24, RZ, RZ, UR14 ;  /* 0x0000000eff187e24 */ /* 0x000fce000f8e00ff */
.L_x_106:
[----:B------:R-:W-:-:S09]  /*1fd0*/  UISETP.NE.AND UP0, UPT, UR7, URZ, UPT ;  /* 0x000000ff0700728c */ /* 0x000fd2000bf05270 */
[----:B------:R-:W-:Y:S05]  /*1fe0*/  BRA.U !UP0, `(.L_x_108) ;  /* 0x0000000508307547 */ /* 0x000fea000b800000 */
[----:B------:R-:W-:Y:S02]  /*1ff0*/  UIADD3 UR5, UPT, UPT, UR7, -0x1, URZ ;  /* 0xffffffff07057890 */ /* 0x000fe4000fffe0ff */
[----:B------:R-:W-:Y:S02]  /*2000*/  UISETP.NE.AND UP2, UPT, UR12, URZ, UPT ;  /* 0x000000ff0c00728c */ /* 0x000fe4000bf45270 */
[----:B------:R-:W-:-:S09]  /*2010*/  UISETP.GE.U32.AND UP1, UPT, UR5, 0x7, UPT ;  /* 0x000000070500788c */ /* 0x000fd2000bf26070 */
[----:B------:R-:W-:Y:S05]  /*2020*/  BRA.U !UP1, `(.L_x_109) ;  /* 0x0000000109787547 */ /* 0x000fea000b800000 */
[----:B------:R-:W-:-:S04]  /*2030*/  IADD3 R17, P1, PT, R21, R24, RZ ;  /* 0x0000001815117210 */ /* 0x000fc80007f3e0ff */
[----:B------:R-:W-:Y:S02]  /*2040*/  IADD3.X R18, PT, PT, RZ, RZ, RZ, P1, !PT ;  /* 0x000000ffff127210 */ /* 0x000fe40000ffe4ff */
[----:B------:R-:W-:-:S04]  /*2050*/  LEA R16, P1, R17, R12, 0x2 ;  /* 0x0000000c11107211 */ /* 0x000fc800078210ff */
[----:B------:R-:W-:Y:S01]  /*2060*/  LEA.HI.X R17, R17, R13, R18, 0x2, P1 ;  /* 0x0000000d11117211 */ /* 0x000fe200008f1412 */
[----:B------:R-:W-:-:S04]  /*2070*/  IMAD.WIDE.U32 R18, R24, 0x4, R14 ;  /* 0x0000000418127825 */ /* 0x000fc800078e000e */
[----:B------:R-:W2:Y:S04]  /*2080*/  LDG.E.CONSTANT R27, desc[UR8][R16.64] ;  /* 0x00000008101b7981 */ /* 0x000ea8000c1e9900 */
[----:B------:R-:W2:Y:S04]  /*2090*/  LDG.E.CONSTANT R26, desc[UR8][R18.64] ;  /* 0x00000008121a7981 */ /* 0x000ea8000c1e9900 */
[----:B------:R-:W3:Y:S04]  /*20a0*/  LDG.E.CONSTANT R28, desc[UR8][R18.64+0x1c] ;  /* 0x00001c08121c7981 */ /* 0x000ee8000c1e9900 */
[----:B------:R-:W3:Y:S01]  /*20b0*/  LDG.E.CONSTANT R29, desc[UR8][R16.64+0x1c] ;  /* 0x00001c08101d7981 */ /* 0x000ee2000c1e9900 */
[----:B--2---:R-:W-:-:S03]  /*20c0*/  FFMA R26, R26, R27, R25 ;  /* 0x0000001b1a1a7223 */ /* 0x004fc60000000019 */
[----:B------:R-:W2:Y:S04]  /*20d0*/  LDG.E.CONSTANT R25, desc[UR8][R18.64+0x4] ;  /* 0x0000040812197981 */ /* 0x000ea8000c1e9900 */
[----:B------:R-:W2:Y:S02]  /*20e0*/  LDG.E.CONSTANT R27, desc[UR8][R16.64+0x4] ;  /* 0x00000408101b7981 */ /* 0x000ea4000c1e9900 */
[----:B--2---:R-:W-:Y:S02]  /*20f0*/  FFMA R25, R25, R27, R26 ;  /* 0x0000001b19197223 */ /* 0x004fe4000000001a */
[----:B------:R-:W2:Y:S04]  /*2100*/  LDG.E.CONSTANT R26, desc[UR8][R18.64+0x8] ;  /* 0x00000808121a7981 */ /* 0x000ea8000c1e9900 */
[----:B------:R-:W2:Y:S02]  /*2110*/  LDG.E.CONSTANT R27, desc[UR8][R16.64+0x8] ;  /* 0x00000808101b7981 */ /* 0x000ea4000c1e9900 */
[----:B--2---:R-:W-:-:S02]  /*2120*/  FFMA R25, R26, R27, R25 ;  /* 0x0000001b1a197223 */ /* 0x004fc40000000019 */
        /* <DEDUP_REMOVED lines=10> */
[----:B------:R-:W2:Y:S01]  /*21d0*/  LDG.E.CONSTANT R27, desc[UR8][R16.64+0x18] ;  /* 0x00001808101b7981 */ /* 0x000ea2000c1e9900 */
[----:B------:R-:W-:Y:S01]  /*21e0*/  IADD3 R24, PT, PT, R24, 0x8, RZ ;  /* 0x0000000818187810 */ /* 0x000fe20007ffe0ff */
[----:B--2---:R-:W-:-:S04]  /*21f0*/  FFMA R25, R26, R27, R25 ;  /* 0x0000001b1a197223 */ /* 0x004fc80000000019 */
[----:B---3--:R-:W-:-:S07]  /*2200*/  FFMA R25, R28, R29, R25 ;  /* 0x0000001d1c197223 */ /* 0x008fce0000000019 */
.L_x_109:
        /* <DEDUP_REMOVED lines=23> */
.L_x_110:
[----:B------:R-:W-:Y:S05]  /*2380*/  BRA.U !UP2, `(.L_x_108) ;  /* 0x000000010a487547 */ /* 0x000fea000b800000 */
[----:B------:R-:W-:Y:S01]  /*2390*/  IADD3 R21, P1, PT, R21, R24, RZ ;  /* 0x0000001815157210 */ /* 0x000fe20007f3e0ff */
[----:B------:R-:W-:-:S04]  /*23a0*/  IMAD.WIDE.U32 R18, R24, 0x4, R14 ;  /* 0x0000000418127825 */ /* 0x000fc800078e000e */
[----:B------:R-:W-:Y:S01]  /*23b0*/  IMAD.X R17, RZ, RZ, RZ, P1 ;  /* 0x000000ffff117224 */ /* 0x000fe200008e06ff */
        /* <DEDUP_REMOVED lines=15> */
.L_x_108:
[----:B-----5:R-:W-:-:S04]  /*24b0*/  FFMA R25, R25, R5, -R0 ;  /* 0x0000000519197223 */ /* 0x020fc80000000800 */
        /* <DEDUP_REMOVED lines=9> */
[----:B------:R-:W-:Y:S06]  /*2550*/  @!P0 BRA `(.L_x_111) ;  /* 0x00000004002c8947 */ /* 0x000fec0003800000 */
[----:B------:R-:W-:Y:S01]  /*2560*/  MOV R25, RZ ;  /* 0x000000ff00197202 */ /* 0x000fe20000000f00 */
[----:B------:R-:W0:Y:S06]  /*2570*/  LDCU.64 UR10, c[0x0][0x390] ;  /* 0x00007200ff0a77ac */ /* 0x000e2c0008000a00 */
.L_x_112:
[----:B-1----:R-:W-:-:S04]  /*2580*/  IADD3 R16, P0, PT, R25, R22, RZ ;  /* 0x0000001619107210 */ /* 0x002fc80007f1e0ff */
[----:B------:R-:W-:Y:S02]  /*2590*/  IADD3.X R17, PT, PT, RZ, R23, RZ, P0, !PT ;  /* 0x00000017ff117210 */ /* 0x000fe400007fe4ff */
[----:B0-----:R-:W-:-:S04]  /*25a0*/  LEA R18, P0, R16, UR10, 0x2 ;  /* 0x0000000a10127c11 */ /* 0x001fc8000f8010ff */
[----:B------:R-:W-:Y:S01]  /*25b0*/  LEA.HI.X R19, R16, UR11, R17, 0x2, P0 ;  /* 0x0000000b10137c11 */ /* 0x000fe200080f1411 */
[----:B------:R-:W-:-:S04]  /*25c0*/  IMAD.WIDE.U32 R16, R25, 0x4, R10 ;  /* 0x0000000419107825 */ /* 0x000fc800078e000a */
[----:B------:R-:W2:Y:S04]  /*25d0*/  LDG.E.CONSTANT R24, desc[UR8][R18.64] ;  /* 0x0000000812187981 */ /* 0x000ea8000c1e9900 */
[----:B------:R-:W2:Y:S04]  /*25e0*/  LDG.E R26, desc[UR8][R16.64] ;  /* 0x00000008101a7981 */ /* 0x000ea8000c1e1900 */
[----:B------:R-:W3:Y:S04]  /*25f0*/  LDG.E R29, desc[UR8][R16.64+0x4] ;  /* 0x00000408101d7981 */ /* 0x000ee8000c1e1900 */
[----:B------:R-:W3:Y:S01]  /*2600*/  LDG.E.CONSTANT R28, desc[UR8][R18.64+0x4] ;  /* 0x00000408121c7981 */ /* 0x000ee2000c1e9900 */
[----:B--2---:R-:W-:-:S03]  /*2610*/  FFMA R27, R21, R24, R26 ;  /* 0x00000018151b7223 */ /* 0x004fc6000000001a */
[----:B------:R-:W2:Y:S04]  /*2620*/  LDG.E R26, desc[UR8][R16.64+0x8] ;  /* 0x00000808101a7981 */ /* 0x000ea8000c1e1900 */
[----:B------:R0:W-:Y:S01]  /*2630*/  STG.E desc[UR8][R16.64], R27 ;  /* 0x0000001b10007986 */ /* 0x0001e2000c101908 */
[----:B---3--:R-:W-:-:S03]  /*2640*/  FFMA R29, R21, R28, R29 ;  /* 0x0000001c151d7223 */ /* 0x008fc6000000001d */
[----:B------:R-:W2:Y:S04]  /*2650*/  LDG.E.CONSTANT R24, desc[UR8][R18.64+0x8] ;  /* 0x0000080812187981 */ /* 0x000ea8000c1e9900 */
[----:B------:R-:W3:Y:S04]  /*2660*/  LDG.E.CONSTANT R28, desc[UR8][R18.64+0xc] ;  /* 0x00000c08121c7981 */ /* 0x000ee8000c1e9900 */
[----:B0-----:R-:W3:Y:S04]  /*2670*/  LDG.E R27, desc[UR8][R16.64+0xc] ;  /* 0x00000c08101b7981 */ /* 0x001ee8000c1e1900 */
[----:B------:R0:W-:Y:S04]  /*2680*/  STG.E desc[UR8][R16.64+0x4], R29 ;  /* 0x0000041d10007986 */ /* 0x0001e8000c101908 */
[----:B0-----:R-:W4:Y:S01]  /*2690*/  LDG.E.CONSTANT R29, desc[UR8][R18.64+0x14] ;  /* 0x00001408121d7981 */ /* 0x001f22000c1e9900 */
[----:B--2---:R-:W-:-:S03]  /*26a0*/  FFMA R24, R21, R24, R26 ;  /* 0x0000001815187223 */ /* 0x004fc6000000001a */
[----:B------:R-:W2:Y:S01]  /*26b0*/  LDG.E.CONSTANT R26, desc[UR8][R18.64+0x10] ;  /* 0x00001008121a7981 */ /* 0x000ea2000c1e9900 */
[----:B---3--:R-:W-:-:S03]  /*26c0*/  FFMA R28, R21, R28, R27 ;  /* 0x0000001c151c7223 */ /* 0x008fc6000000001b */
[----:B------:R-:W2:Y:S04]  /*26d0*/  LDG.E R27, desc[UR8][R16.64+0x10] ;  /* 0x00001008101b7981 */ /* 0x000ea8000c1e1900 */
[----:B------:R0:W-:Y:S04]  /*26e0*/  STG.E desc[UR8][R16.64+0x8], R24 ;  /* 0x0000081810007986 */ /* 0x0001e8000c101908 */
[----:B0-----:R-:W4:Y:S04]  /*26f0*/  LDG.E R24, desc[UR8][R16.64+0x14] ;  /* 0x0000140810187981 */ /* 0x001f28000c1e1900 */
[----:B------:R0:W-:Y:S04]  /*2700*/  STG.E desc[UR8][R16.64+0xc], R28 ;  /* 0x00000c1c10007986 */ /* 0x0001e8000c101908 */
[----:B0-----:R-:W3:Y:S01]  /*2710*/  LDG.E.CONSTANT R28, desc[UR8][R18.64+0x1c] ;  /* 0x00001c08121c7981 */ /* 0x001ee2000c1e9900 */
[----:B--2---:R-:W-:-:S03]  /*2720*/  FFMA R27, R21, R26, R27 ;  /* 0x0000001a151b7223 */ /* 0x004fc6000000001b */
[----:B------:R-:W2:Y:S04]  /*2730*/  LDG.E R26, desc[UR8][R16.64+0x18] ;  /* 0x00001808101a7981 */ /* 0x000ea8000c1e1900 */
[----:B------:R0:W-:Y:S01]  /*2740*/  STG.E desc[UR8][R16.64+0x10], R27 ;  /* 0x0000101b10007986 */ /* 0x0001e2000c101908 */
[----:B----4-:R-:W-:-:S03]  /*2750*/  FFMA R29, R21, R29, R24 ;  /* 0x0000001d151d7223 */ /* 0x010fc60000000018 */
[----:B------:R-:W2:Y:S04]  /*2760*/  LDG.E.CONSTANT R24, desc[UR8][R18.64+0x18] ;  /* 0x0000180812187981 */ /* 0x000ea8000c1e9900 */
        /* <DEDUP_REMOVED lines=16> */
[----:B0-----:R-:W3:Y:S01]  /*2870*/  LDG.E R27, desc[UR8][R16.64+0x2c] ;  /* 0x00002c08101b7981 */ /* 0x001ee2000c1e1900 */
[----:B--2---:R-:W-:-:S03]  /*2880*/  FFMA R24, R21, R24, R26 ;  /* 0x0000001815187223 */ /* 0x004fc6000000001a */
[----:B------:R-:W2:Y:S01]  /*2890*/  LDG.E.CONSTANT R26, desc[UR8][R18.64+0x30] ;  /* 0x00003008121a7981 */ /* 0x000ea2000c1e9900 */
[----:B---3--:R-:W-:-:S03]  /*28a0*/  FFMA R28, R21, R28, R27 ;  /* 0x0000001c151c7223 */ /* 0x008fc6000000001b */
[----:B------:R-:W2:Y:S04]  /*28b0*/  LDG.E R27, desc[UR8][R16.64+0x30] ;  /* 0x00003008101b7981 */ /* 0x000ea8000c1e1900 */
[----:B------:R0:W-:Y:S04]  /*28c0*/  STG.E desc[UR8][R16.64+0x28], R24 ;  /* 0x0000281810007986 */ /* 0x0001e8000c101908 */
[----:B------:R1:W-:Y:S04]  /*28d0*/  STG.E desc[UR8][R16.64+0x2c], R28 ;  /* 0x00002c1c10007986 */ /* 0x0003e8000c101908 */
[----:B0-----:R-:W3:Y:S04]  /*28e0*/  LDG.E.CONSTANT R24, desc[UR8][R18.64+0x34] ;  /* 0x0000340812187981 */ /* 0x001ee8000c1e9900 */
[----:B-1----:R-:W3:Y:S04]  /*28f0*/  LDG.E R28, desc[UR8][R16.64+0x34] ;  /* 0x00003408101c7981 */ /* 0x002ee8000c1e1900 */
[----:B------:R2:W-:Y:S02]  /*2900*/  STG.E desc[UR8][R16.64+0x24], R29 ;  /* 0x0000241d10007986 */ /* 0x0005e4000c101908 */
[----:B--2---:R-:W-:-:S02]  /*2910*/  FFMA R29, R21, R26, R27 ;  /* 0x0000001a151d7223 */ /* 0x004fc4000000001b */
[----:B------:R-:W2:Y:S04]  /*2920*/  LDG.E.CONSTANT R26, desc[UR8][R18.64+0x38] ;  /* 0x00003808121a7981 */ /* 0x000ea8000c1e9900 */
[----:B------:R0:W-:Y:S04]  /*2930*/  STG.E desc[UR8][R16.64+0x30], R29 ;  /* 0x0000301d10007986 */ /* 0x0001e8000c101908 */
[----:B0-----:R-:W4:Y:S01]  /*2940*/  LDG.E R29, desc[UR8][R16.64+0x3c] ;  /* 0x00003c08101d7981 */ /* 0x001f22000c1e1900 */
[----:B---3--:R-:W-:-:S03]  /*2950*/  FFMA R27, R21, R24, R28 ;  /* 0x00000018151b7223 */ /* 0x008fc6000000001c */
[----:B------:R-:W4:Y:S04]  /*2960*/  LDG.E.CONSTANT R28, desc[UR8][R18.64+0x3c] ;  /* 0x00003c08121c7981 */ /* 0x000f28000c1e9900 */
[----:B------:R-:W2:Y:S01]  /*2970*/  LDG.E R24, desc[UR8][R16.64+0x38] ;  /* 0x0000380810187981 */ /* 0x000ea2000c1e1900 */
[----:B------:R-:W-:-:S03]  /*2980*/  IADD3 R25, PT, PT, R25, 0x10, RZ ;  /* 0x0000001019197810 */ /* 0x000fc60007ffe0ff */
[----:B------:R1:W-:Y:S01]  /*2990*/  STG.E desc[UR8][R16.64+0x34], R27 ;  /* 0x0000341b10007986 */ /* 0x0003e2000c101908 */
[----:B------:R-:W-:Y:S01]  /*29a0*/  ISETP.NE.AND P0, PT, R25, UR14, PT ;  /* 0x0000000e19007c0c */ /* 0x000fe2000bf05270 */
[C---:B----4-:R-:W-:Y:S01]  /*29b0*/  FFMA R28, R21.reuse, R28, R29 ;  /* 0x0000001c151c7223 */ /* 0x050fe2000000001d */
[----:B--2---:R-:W-:-:S04]  /*29c0*/  FFMA R24, R21, R26, R24 ;  /* 0x0000001a15187223 */ /* 0x004fc80000000018 */
[----:B------:R1:W-:Y:S04]  /*29d0*/  STG.E desc[UR8][R16.64+0x3c], R28 ;  /* 0x00003c1c10007986 */ /* 0x0003e8000c101908 */
[----:B------:R1:W-:Y:S03]  /*29e0*/  STG.E desc[UR8][R16.64+0x38], R24 ;  /* 0x0000381810007986 */ /* 0x0003e6000c101908 */
[----:B------:R-:W-:Y:S05]  /*29f0*/  @P0 BRA `(.L_x_112) ;  /* 0xfffffff800e00947 */ /* 0x000fea000383ffff */
[----:B------:R-:W-:-:S07]  /*2a00*/  IMAD.U32 R25, RZ, RZ, UR14 ;  /* 0x0000000eff197e24 */ /* 0x000fce000f8e00ff */
.L_x_111:
[----:B------:R-:W-:Y:S05]  /*2a10*/  BRA.U !UP0, `(.L_x_113) ;  /* 0x0000000508787547 */ /* 0x000fea000b800000 */
[----:B------:R-:W-:Y:S02]  /*2a20*/  UIADD3 UR5, UPT, UPT, UR7, -0x1, URZ ;  /* 0xffffffff07057890 */ /* 0x000fe4000fffe0ff */
[----:B------:R-:W-:Y:S02]  /*2a30*/  UISETP.NE.AND UP1, UPT, UR12, URZ, UPT ;  /* 0x000000ff0c00728c */ /* 0x000fe4000bf25270 */
[----:B------:R-:W-:-:S09]  /*2a40*/  UISETP.GE.U32.AND UP0, UPT, UR5, 0x7, UPT ;  /* 0x000000070500788c */ /* 0x000fd2000bf06070 */
[----:B------:R-:W-:Y:S05]  /*2a50*/  BRA.U !UP0, `(.L_x_114) ;  /* 0x00000001089c7547 */ /* 0x000fea000b800000 */
[----:B------:R-:W0:Y:S01]  /*2a60*/  LDCU.64 UR10, c[0x0][0x390] ;  /* 0x00007200ff0a77ac */ /* 0x000e220008000a00 */
        /* <DEDUP_REMOVED lines=31> */
[----:B------:R-:W2:Y:S04]  /*2c60*/  LDG.E R24, desc[UR8][R16.64+0x18] ;  /* 0x0000180810187981 */ /* 0x000ea8000c1e1900 */
[----:B------:R0:W-:Y:S01]  /*2c70*/  STG.E desc[UR8][R16.64+0x14], R27 ;  /* 0x0000141b10007986 */ /* 0x0001e2000c101908 */
[----:B------:R-:W-:Y:S01]  /*2c80*/  IADD3 R25, PT, PT, R25, 0x8, RZ ;  /* 0x0000000819197810 */ /* 0x000fe20007ffe0ff */
[C---:B----4-:R-:W-:Y:S01]  /*2c90*/  FFMA R28, R21.reuse, R28, R29 ;  /* 0x0000001c151c7223 */ /* 0x050fe2000000001d */
[----:B--2---:R-:W-:-:S04]  /*2ca0*/  FFMA R24, R21, R26, R24 ;  /* 0x0000001a15187223 */ /* 0x004fc80000000018 */
[----:B------:R0:W-:Y:S04]  /*2cb0*/  STG.E desc[UR8][R16.64+0x1c], R28 ;  /* 0x00001c1c10007986 */ /* 0x0001e8000c101908 */
[----:B------:R0:W-:Y:S02]  /*2cc0*/  STG.E desc[UR8][R16.64+0x18], R24 ;  /* 0x0000181810007986 */ /* 0x0001e4000c101908 */
.L_x_114:
[----:B------:R-:W-:Y:S05]  /*2cd0*/  BRA.U !UP1, `(.L_x_113) ;  /* 0x0000000109c87547 */ /* 0x000fea000b800000 */
[----:B------:R-:W-:Y:S02]  /*2ce0*/  UIADD3 UR5, UPT, UPT, UR12, -0x1, URZ ;  /* 0xffffffff0c057890 */ /* 0x000fe4000fffe0ff */
[----:B------:R-:W-:Y:S02]  /*2cf0*/  UISETP.NE.AND UP1, UPT, UR13, URZ, UPT ;  /* 0x000000ff0d00728c */ /* 0x000fe4000bf25270 */
[----:B------:R-:W-:-:S09]  /*2d00*/  UISETP.GE.U32.AND UP0, UPT, UR5, 0x3, UPT ;  /* 0x000000030500788c */ /* 0x000fd2000bf06070 */
[----:B------:R-:W-:Y:S05]  /*2d10*/  BRA.U !UP0, `(.L_x_115) ;  /* 0x00000001085c7547 */ /* 0x000fea000b800000 */
[----:B------:R-:W2:Y:S01]  /*2d20*/  LDCU.64 UR10, c[0x0][0x390] ;  /* 0x00007200ff0a77ac */ /* 0x000ea20008000a00 */
[----:B01----:R-:W-:-:S04]  /*2d30*/  IADD3 R16, P0, PT, R25, R22, RZ ;  /* 0x0000001619107210 */ /* 0x003fc80007f1e0ff */
[----:B------:R-:W-:Y:S02]  /*2d40*/  IADD3.X R17, PT, PT, RZ, R23, RZ, P0, !PT ;  /* 0x00000017ff117210 */ /* 0x000fe400007fe4ff */
[----:B--2---:R-:W-:-:S04]  /*2d50*/  LEA R18, P0, R16, UR10, 0x2 ;  /* 0x0000000a10127c11 */ /* 0x004fc8000f8010ff */
[----:B------:R-:W-:Y:S01]  /*2d60*/  LEA.HI.X R19, R16, UR11, R17, 0x2, P0 ;  /* 0x0000000b10137c11 */ /* 0x000fe200080f1411 */
[----:B------:R-:W-:-:S04]  /*2d70*/  IMAD.WIDE.U32 R16, R25, 0x4, R10 ;  /* 0x0000000419107825 */ /* 0x000fc800078e000a */
[----:B------:R-:W2:Y:S04]  /*2d80*/  LDG.E.CONSTANT R29, desc[UR8][R18.64] ;  /* 0x00000008121d7981 */ /* 0x000ea8000c1e9900 */
[----:B------:R-:W2:Y:S04]  /*2d90*/  LDG.E R24, desc[UR8][R16.64] ;  /* 0x0000000810187981 */ /* 0x000ea8000c1e1900 */
[----:B------:R-:W3:Y:S04]  /*2da0*/  LDG.E R26, desc[UR8][R16.64+0x4] ;  /* 0x00000408101a7981 */ /* 0x000ee8000c1e1900 */
[----:B------:R-:W3:Y:S04]  /*2db0*/  LDG.E.CONSTANT R27, desc[UR8][R18.64+0x4] ;  /* 0x00000408121b7981 */ /* 0x000ee8000c1e9900 */
[----:B------:R-:W4:Y:S01]  /*2dc0*/  LDG.E.CONSTANT R28, desc[UR8][R18.64+0x8] ;  /* 0x00000808121c7981 */ /* 0x000f22000c1e9900 */
[----:B--2---:R-:W-:-:S03]  /*2dd0*/  FFMA R29, R21, R29, R24 ;  /* 0x0000001d151d7223 */ /* 0x004fc60000000018 */
[----:B------:R-:W4:Y:S04]  /*2de0*/  LDG.E R24, desc[UR8][R16.64+0x8] ;  /* 0x0000080810187981 */ /* 0x000f28000c1e1900 */
[----:B------:R0:W-:Y:S01]  /*2df0*/  STG.E desc[UR8][R16.64], R29 ;  /* 0x0000001d10007986 */ /* 0x0001e2000c101908 */
[----:B---3--:R-:W-:-:S03]  /*2e00*/  FFMA R27, R21, R27, R26 ;  /* 0x0000001b151b7223 */ /* 0x008fc6000000001a */
[----:B------:R-:W2:Y:S04]  /*2e10*/  LDG.E R26, desc[UR8][R16.64+0xc] ;  /* 0x00000c08101a7981 */ /* 0x000ea8000c1e1900 */
[----:B0-----:R-:W2:Y:S04]  /*2e20*/  LDG.E.CONSTANT R29, desc[UR8][R18.64+0xc] ;  /* 0x00000c08121d7981 */ /* 0x001ea8000c1e9900 */
[----:B------:R3:W-:Y:S01]  /*2e30*/  STG.E desc[UR8][R16.64+0x4], R27 ;  /* 0x0000041b10007986 */ /* 0x0007e2000c101908 */
[----:B------:R-:W-:Y:S01]  /*2e40*/  IADD3 R25, PT, PT, R25, 0x4, RZ ;  /* 0x0000000419197810 */ /* 0x000fe20007ffe0ff */
[----:B----4-:R-:W-:-:S05]  /*2e50*/  FFMA R24, R21, R28, R24 ;  /* 0x0000001c15187223 */ /* 0x010fca0000000018 */
[----:B------:R3:W-:Y:S01]  /*2e60*/  STG.E desc[UR8][R16.64+0x8], R24 ;  /* 0x0000081810007986 */ /* 0x0007e2000c101908 */
[----:B--2---:R-:W-:-:S05]  /*2e70*/  FFMA R26, R21, R29, R26 ;  /* 0x0000001d151a7223 */ /* 0x004fca000000001a */
[----:B------:R3:W-:Y:S02]  /*2e80*/  STG.E desc[UR8][R16.64+0xc], R26 ;  /* 0x00000c1a10007986 */ /* 0x0007e4000c101908 */
.L_x_115:
[----:B------:R-:W-:Y:S05]  /*2e90*/  BRA.U !UP1, `(.L_x_113) ;  /* 0x0000000109587547 */ /* 0x000fea000b800000 */
[----:B------:R-:W2:Y:S01]  /*2ea0*/  LDCU.64 UR10, c[0x0][0x390] ;  /* 0x00007200ff0a77ac */ /* 0x000ea20008000a00 */
[C---:B------:R-:W-:Y:S01]  /*2eb0*/  IADD3 R22, P0, PT, R25.reuse, R22, RZ ;  /* 0x0000001619167210 */ /* 0x040fe20007f1e0ff */
[----:B------:R-:W-:-:S04]  /*2ec0*/  IMAD.WIDE.U32 R18, R25, 0x4, R10 ;  /* 0x0000000419127825 */ /* 0x000fc800078e000a */
[----:B------:R-:W-:Y:S01]  /*2ed0*/  IMAD.X R23, RZ, RZ, R23, P0 ;  /* 0x000000ffff177224 */ /* 0x000fe200000e0617 */
[----:B01-3--:R-:W3:Y:S01]  /*2ee0*/  LDG.E R24, desc[UR8][R18.64] ;  /* 0x0000000812187981 */ /* 0x00bee2000c1e1900 */
[----:B--2---:R-:W-:-:S04]  /*2ef0*/  LEA R16, P0, R22, UR10, 0x2 ;  /* 0x0000000a16107c11 */ /* 0x004fc8000f8010ff */
[----:B------:R-:W-:-:S05]  /*2f00*/  LEA.HI.X R17, R22, UR11, R23, 0x2, P0 ;  /* 0x0000000b16117c11 */ /* 0x000fca00080f1417 */
[----:B------:R-:W3:Y:S01]  /*2f10*/  LDG.E.CONSTANT R22, desc[UR8][R16.64] ;  /* 0x0000000810167981 */ /* 0x000ee2000c1e9900 */
[----:B------:R-:W-:Y:S01]  /*2f20*/  UISETP.NE.AND UP0, UPT, UR13, 0x1, UPT ;  /* 0x000000010d00788c */ /* 0x000fe2000bf05270 */
[----:B---3--:R-:W-:-:S05]  /*2f30*/  FFMA R23, R21, R22, R24 ;  /* 0x0000001615177223 */ /* 0x008fca0000000018 */
[----:B------:R2:W-:Y:S03]  /*2f40*/  STG.E desc[UR8][R18.64], R23 ;  /* 0x0000001712007986 */ /* 0x0005e6000c101908 */
[----:B------:R-:W-:Y:S05]  /*2f50*/  BRA.U !UP0, `(.L_x_113) ;  /* 0x0000000108287547 */ /* 0x000fea000b800000 */
[----:B------:R-:W-:Y:S01]  /*2f60*/  UISETP.NE.AND UP0, UPT, UR13, 0x2, UPT ;  /* 0x000000020d00788c */ /* 0x000fe2000bf05270 */
[----:B------:R-:W2:Y:S04]  /*2f70*/  LDG.E.CONSTANT R22, desc[UR8][R16.64+0x4] ;  /* 0x0000040810167981 */ /* 0x000ea8000c1e9900 */
[----:B------:R-:W2:Y:S01]  /*2f80*/  LDG.E R24, desc[UR8][R18.64+0x4] ;  /* 0x0000040812187981 */ /* 0x000ea2000c1e1900 */
[----:B------:R-:W-:-:S13]  /*2f90*/  PLOP3.LUT P0, PT, PT, PT, UP0, 0x80, 0x8 ;  /* 0x000000000008781c */ /* 0x000fda0003f0f008 */
[----:B------:R-:W3:Y:S04]  /*2fa0*/  @P0 LDG.E.CONSTANT R26, desc[UR8][R16.64+0x8] ;  /* 0x00000808101a0981 */ /* 0x000ee8000c1e9900 */
[----:B------:R-:W3:Y:S01]  /*2fb0*/  @P0 LDG.E R25, desc[UR8][R18.64+0x8] ;  /* 0x0000080812190981 */ /* 0x000ee2000c1e1900 */
[----:B--2---:R-:W-:-:S05]  /*2fc0*/  FFMA R23, R21, R22, R24 ;  /* 0x0000001615177223 */ /* 0x004fca0000000018 */
[----:B------:R4:W-:Y:S01]  /*2fd0*/  STG.E desc[UR8][R18.64+0x4], R23 ;  /* 0x0000041712007986 */ /* 0x0009e2000c101908 */
[----:B---3--:R-:W-:-:S05]  /*2fe0*/  @P0 FFMA R25, R21, R26, R25 ;  /* 0x0000001a15190223 */ /* 0x008fca0000000019 */
[----:B------:R4:W-:Y:S02]  /*2ff0*/  @P0 STG.E desc[UR8][R18.64+0x8], R25 ;  /* 0x0000081912000986 */ /* 0x0009e4000c101908 */
.L_x_113:
[----:B01-3--:R-:W0:Y:S01]  /*3000*/  LDC R16, c[0x0][0x3b8] ;  /* 0x0000ee00ff107b82 */ /* 0x00be220000000800 */
[----:B------:R-:W-:-:S06]  /*3010*/  UIADD3 UR4, UPT, UPT, UR4, 0x1, URZ ;  /* 0x0000000104047890 */ /* 0x000fcc000fffe0ff */
[----:B0-----:R-:W-:-:S13]  /*3020*/  ISETP.NE.AND P0, PT, R16, UR4, PT ;  /* 0x0000000410007c0c */ /* 0x001fda000bf05270 */
[----:B------:R-:W-:Y:S05]  /*3030*/  @!P0 EXIT ;  /* 0x000000000000894d */ /* 0x000fea0003800000 */
[----:B------:R-:W-:Y:S05]  /*3040*/  BRA `(.L_x_116) ;  /* 0xffffffe800bc7947 */ /* 0x000fea000383ffff */
        .weak           $__internal_2_$__cuda_sm20_rcp_rn_f32_slowpath
        .type           $__internal_2_$__cuda_sm20_rcp_rn_f32_slowpath,@function
        .size           $__internal_2_$__cuda_sm20_rcp_rn_f32_slowpath,(.L_x_124 - $__internal_2_$__cuda_sm20_rcp_rn_f32_slowpath)
$__internal_2_$__cuda_sm20_rcp_rn_f32_slowpath:
        /* <DEDUP_REMOVED lines=15> */
.L_x_118:
[----:B------:R-:W-:-:S04]  /*3140*/  IADD3 R19, PT, PT, R17, -0xfd, RZ ;  /* 0xffffff0311137810 */ /* 0x000fc80007ffe0ff */
[----:B------:R-:W-:-:S13]  /*3150*/  ISETP.GT.U32.AND P0, PT, R19, 0x1, PT ;  /* 0x000000011300780c */ /* 0x000fda0003f04070 */
[----:B------:R-:W-:Y:S05]  /*3160*/  @P0 BRA `(.L_x_120) ;  /* 0x0000000000780947 */ /* 0x000fea0003800000 */
[----:B------:R-:W-:Y:S02]  /*3170*/  LOP3.LUT R20, R16, 0x7fffff, RZ, 0xc0, !PT ;  /* 0x007fffff10147812 */ /* 0x000fe400078ec0ff */
[----:B------:R-:W-:Y:S02]  /*3180*/  MOV R24, 0x3 ;  /* 0x0000000300187802 */ /* 0x000fe40000000f00 */
[----:B------:R-:W-:Y:S02]  /*3190*/  LOP3.LUT R21, R20, 0x3f800000, RZ, 0xfc, !PT ;  /* 0x3f80000014157812 */ /* 0x000fe400078efcff */
[----:B------:R-:W-:Y:S02]  /*31a0*/  SHF.L.U32 R25, R24, R19, RZ ;  /* 0x0000001318197219 */ /* 0x000fe400000006ff */
[----:B------:R-:W0:Y:S01]  /*31b0*/  MUFU.RCP R22, R21 ;  /* 0x0000001500167308 */ /* 0x000e220000001000 */
[----:B------:R-:W-:Y:S01]  /*31c0*/  IADD3 R17, PT, PT, R17, -0xfc, RZ ;  /* 0xffffff0411117810 */ /* 0x000fe20007ffe0ff */
        /* <DEDUP_REMOVED lines=11> */
[--C-:B------:R-:W-:Y:S02]  /*3280*/  LOP3.LUT P1, RZ, R22, R19, R20.reuse, 0xf8, !PT ;  /* 0x0000001316ff7212 */ /* 0x100fe4000782f814 */
[C---:B------:R-:W-:Y:S02]  /*3290*/  LOP3.LUT P0, RZ, R24.reuse, 0x1, RZ, 0xc0, !PT ;  /* 0x0000000118ff7812 */ /* 0x040fe4000780c0ff */
[----:B------:R-:W-:Y:S02]  /*32a0*/  LOP3.LUT P2, RZ, R24, 0x2, RZ, 0xc0, !PT ;  /* 0x0000000218ff7812 */ /* 0x000fe4000784c0ff */
[----:B------:R-:W-:Y:S02]  /*32b0*/  SHF.R.U32.HI R17, RZ, R17, R20 ;  /* 0x00000011ff117219 */ /* 0x000fe40000011614 */
[----:B------:R-:W-:-:S02]  /*32c0*/  PLOP3.LUT P0, PT, P0, P1, P2, 0xe0, 0x0 ;  /* 0x000000000000781c */ /* 0x000fc40000703c20 */
[----:B------:R-:W-:Y:S02]  /*32d0*/  LOP3.LUT P1, RZ, R16, 0x7fffff, RZ, 0xc0, !PT ;  /* 0x007fffff10ff7812 */ /* 0x000fe4000782c0ff */
[----:B------:R-:W-:-:S05]  /*32e0*/  SEL R19, RZ, 0x1, !P0 ;  /* 0x00000001ff137807 */ /* 0x000fca0004000000 */
[----:B------:R-:W-:-:S05]  /*32f0*/  IMAD.MOV R19, RZ, RZ, -R19 ;  /* 0x000000ffff137224 */ /* 0x000fca00078e0a13 */
[----:B------:R-:W-:-:S13]  /*3300*/  ISETP.GE.AND P0, PT, R19, RZ, PT ;  /* 0x000000ff1300720c */ /* 0x000fda0003f06270 */
[----:B------:R-:W-:-:S04]  /*3310*/  @!P0 IADD3 R17, PT, PT, R17, 0x1, RZ ;  /* 0x0000000111118810 */ /* 0x000fc80007ffe0ff */
[----:B------:R-:W-:-:S04]  /*3320*/  @!P1 SHF.L.U32 R17, R17, 0x1, RZ ;  /* 0x0000000111119819 */ /* 0x000fc800000006ff */
[----:B------:R-:W-:Y:S01]  /*3330*/  LOP3.LUT R19, R17, 0x80000000, R16, 0xf8, !PT ;  /* 0x8000000011137812 */ /* 0x000fe200078ef810 */
[----:B------:R-:W-:Y:S06]  /*3340*/  BRA `(.L_x_119) ;  /* 0x0000000000047947 */ /* 0x000fec0003800000 */
.L_x_120:
[----:B------:R0:W1:Y:S02]  /*3350*/  MUFU.RCP R19, R16 ;  /* 0x0000001000137308 */ /* 0x0000640000001000 */
.L_x_119:
[----:B------:R-:W-:Y:S05]  /*3360*/  BSYNC.RECONVERGENT B1 ;  /* 0x0000000000017941 */ /* 0x000fea0003800200 */
.L_x_117:
[----:B-1----:R-:W-:Y:S01]  /*3370*/  MOV R20, R19 ;  /* 0x0000001300147202 */ /* 0x002fe20000000f00 */
[----:B------:R-:W-:-:S04]  /*3380*/  HFMA2 R19, -RZ, RZ, 0, 0 ;  /* 0x00000000ff137431 */ /* 0x000fc800000001ff */
[----:B0-----:R-:W-:Y:S05]  /*3390*/  RET.REL.NODEC R18 `(_ZN10fuzzformer7kernels30fuzzy_attention_forward_kernelEPKfS2_S2_S2_S2_Pfiiii) ;  /* 0xffffffcc12187950 */ /* 0x001fea0003c3ffff */
.L_x_121:
        /* <DEDUP_REMOVED lines=14> */
.L_x_124:


//--------------------- .nv.shared.reserved.0     --------------------------
	.section	.nv.shared.reserved.0,"aw",@nobits
	.weak		__nv_reservedSMEM_offset_0_alias
	.size		__nv_reservedSMEM_offset_0_alias, 0, 64
	.other		__nv_reservedSMEM_offset_0_alias,@"STO_CUDA_RESERVED_SHARED STV_DEFAULT"
__nv_reservedSMEM_offset_0_alias:
	.zero		0
	.zero		64


//--------------------- .nv.constant0._ZN10fuzzformer7kernels31fuzzy_attention_backward_kernelEPKfS2_S2_S2_S2_S2_PfS3_S3_S3_S3_iiii --------------------------
	.section	.nv.constant0._ZN10fuzzformer7kernels31fuzzy_attention_backward_kernelEPKfS2_S2_S2_S2_S2_PfS3_S3_S3_S3_iiii,"a",@progbits
	.sectionflags	@""
	.align	4
.nv.constant0._ZN10fuzzformer7kernels31fuzzy_attention_backward_kernelEPKfS2_S2_S2_S2_S2_PfS3_S3_S3_S3_iiii:
	.zero		1000


//--------------------- .nv.constant0._ZN10fuzzformer7kernels30fuzzy_attention_forward_kernelEPKfS2_S2_S2_S2_Pfiiii --------------------------
	.section	.nv.constant0._ZN10fuzzformer7kernels30fuzzy_attention_forward_kernelEPKfS2_S2_S2_S2_Pfiiii,"a",@progbits
	.sectionflags	@""
	.align	4
.nv.constant0._ZN10fuzzformer7kernels30fuzzy_attention_forward_kernelEPKfS2_S2_S2_S2_Pfiiii:
	.zero		960


//--------------------- SYMBOLS --------------------------

	.type		.nv.reservedSmem.offset0,@object
	.size		.nv.reservedSmem.offset0,0x4
